//
// Generated by NVIDIA NVVM Compiler
//
// Compiler Build ID: CL-36424714
// Cuda compilation tools, release 13.0, V13.0.88
// Based on NVVM 20.0.0
//

.version 9.0
.target sm_100
.address_size 64

	// .globl	equity_kernel

.visible .entry equity_kernel(
	.param .u64 .ptr .align 1 equity_kernel_param_0,
	.param .u64 .ptr .align 1 equity_kernel_param_1,
	.param .u64 .ptr .align 1 equity_kernel_param_2,
	.param .f64 equity_kernel_param_3,
	.param .f64 equity_kernel_param_4,
	.param .u32 equity_kernel_param_5,
	.param .u32 equity_kernel_param_6
)
{
	.reg .pred 	%p<85>;
	.reg .b32 	%r<45>;
	.reg .b64 	%rd<42>;
	.reg .b64 	%fd<182>;

	ld.param.u64 	%rd12, [equity_kernel_param_0];
	ld.param.u64 	%rd13, [equity_kernel_param_1];
	ld.param.u64 	%rd14, [equity_kernel_param_2];
	ld.param.f64 	%fd8, [equity_kernel_param_3];
	ld.param.f64 	%fd9, [equity_kernel_param_4];
	ld.param.u32 	%r42, [equity_kernel_param_5];
	ld.param.u32 	%r30, [equity_kernel_param_6];
	cvta.to.global.u64 	%rd1, %rd14;
	cvta.to.global.u64 	%rd2, %rd13;
	cvta.to.global.u64 	%rd3, %rd12;
	setp.lt.s32 	%p1, %r42, 1;
	setp.gt.s32 	%p2, %r42, %r30;
	or.pred  	%p3, %p1, %p2;
	@%p3 bra 	$L__BB0_13;
	and.b32  	%r1, %r42, 15;
	setp.lt.u32 	%p4, %r42, 16;
	mov.b32 	%r37, 0;
	@%p4 bra 	$L__BB0_4;
	and.b32  	%r37, %r42, 2147483632;
	neg.s32 	%r35, %r37;
	add.s64 	%rd40, %rd1, 64;
$L__BB0_3:
	.pragma "nounroll";
	mov.b64 	%rd15, 9221120237041090560;
	st.global.u64 	[%rd40+-64], %rd15;
	st.global.u64 	[%rd40+-56], %rd15;
	st.global.u64 	[%rd40+-48], %rd15;
	st.global.u64 	[%rd40+-40], %rd15;
	st.global.u64 	[%rd40+-32], %rd15;
	st.global.u64 	[%rd40+-24], %rd15;
	st.global.u64 	[%rd40+-16], %rd15;
	st.global.u64 	[%rd40+-8], %rd15;
	st.global.u64 	[%rd40], %rd15;
	st.global.u64 	[%rd40+8], %rd15;
	st.global.u64 	[%rd40+16], %rd15;
	st.global.u64 	[%rd40+24], %rd15;
	st.global.u64 	[%rd40+32], %rd15;
	st.global.u64 	[%rd40+40], %rd15;
	st.global.u64 	[%rd40+48], %rd15;
	st.global.u64 	[%rd40+56], %rd15;
	add.s32 	%r35, %r35, 16;
	add.s64 	%rd40, %rd40, 128;
	setp.ne.s32 	%p5, %r35, 0;
	@%p5 bra 	$L__BB0_3;
$L__BB0_4:
	setp.eq.s32 	%p6, %r1, 0;
	@%p6 bra 	$L__BB0_13;
	and.b32  	%r7, %r42, 7;
	setp.lt.u32 	%p7, %r1, 8;
	@%p7 bra 	$L__BB0_7;
	mul.wide.u32 	%rd16, %r37, 8;
	add.s64 	%rd17, %rd1, %rd16;
	mov.b64 	%rd18, 9221120237041090560;
	st.global.u64 	[%rd17], %rd18;
	st.global.u64 	[%rd17+8], %rd18;
	st.global.u64 	[%rd17+16], %rd18;
	st.global.u64 	[%rd17+24], %rd18;
	st.global.u64 	[%rd17+32], %rd18;
	st.global.u64 	[%rd17+40], %rd18;
	st.global.u64 	[%rd17+48], %rd18;
	st.global.u64 	[%rd17+56], %rd18;
	add.s32 	%r37, %r37, 8;
$L__BB0_7:
	setp.eq.s32 	%p8, %r7, 0;
	@%p8 bra 	$L__BB0_13;
	and.b32  	%r10, %r42, 3;
	setp.lt.u32 	%p9, %r7, 4;
	@%p9 bra 	$L__BB0_10;
	mul.wide.u32 	%rd19, %r37, 8;
	add.s64 	%rd20, %rd1, %rd19;
	mov.b64 	%rd21, 9221120237041090560;
	st.global.u64 	[%rd20], %rd21;
	st.global.u64 	[%rd20+8], %rd21;
	st.global.u64 	[%rd20+16], %rd21;
	st.global.u64 	[%rd20+24], %rd21;
	add.s32 	%r37, %r37, 4;
$L__BB0_10:
	setp.eq.s32 	%p10, %r10, 0;
	@%p10 bra 	$L__BB0_13;
	mul.wide.u32 	%rd22, %r37, 8;
	add.s64 	%rd41, %rd1, %rd22;
	neg.s32 	%r39, %r10;
$L__BB0_12:
	.pragma "nounroll";
	mov.b64 	%rd23, 9221120237041090560;
	st.global.u64 	[%rd41], %rd23;
	add.s64 	%rd41, %rd41, 8;
	add.s32 	%r39, %r39, 1;
	setp.ne.s32 	%p11, %r39, 0;
	@%p11 bra 	$L__BB0_12;
$L__BB0_13:
	setp.ge.s32 	%p12, %r42, %r30;
	@%p12 bra 	$L__BB0_25;
	sub.s32 	%r16, %r30, %r42;
	and.b32  	%r17, %r16, 7;
	sub.s32 	%r32, %r42, %r30;
	setp.gt.u32 	%p13, %r32, -8;
	mov.f64 	%fd179, 0dBFF0000000000000;
	@%p13 bra 	$L__BB0_17;
	and.b32  	%r33, %r16, -8;
	neg.s32 	%r40, %r33;
	add.s64 	%rd10, %rd2, 32;
	add.s64 	%rd11, %rd1, 32;
	mov.f64 	%fd179, 0dBFF0000000000000;
$L__BB0_16:
	.pragma "nounroll";
	mul.wide.s32 	%rd24, %r42, 8;
	add.s64 	%rd25, %rd3, %rd24;
	add.s64 	%rd26, %rd10, %rd24;
	add.s64 	%rd27, %rd11, %rd24;
	ld.global.nc.f64 	%fd12, [%rd25];
	ld.global.nc.f64 	%fd14, [%rd26+-32];
	setp.num.f64 	%p14, %fd12, %fd12;
	setp.ne.f64 	%p15, %fd14, 0d0000000000000000;
	setp.gt.f64 	%p16, %fd14, 0d0000000000000000;
	neg.f64 	%fd15, %fd12;
	selp.f64 	%fd16, %fd12, %fd15, %p16;
	setp.lt.f64 	%p17, %fd179, 0d0000000000000000;
	mul.f64 	%fd17, %fd9, %fd179;
	add.f64 	%fd18, %fd16, 0d3FF0000000000000;
	selp.f64 	%fd19, %fd18, 0d3FF0000000000000, %p14;
	selp.f64 	%fd20, %fd19, 0d3FF0000000000000, %p15;
	mul.f64 	%fd21, %fd17, %fd20;
	selp.f64 	%fd22, %fd8, %fd21, %p17;
	setp.lt.f64 	%p18, %fd22, 0d3FD0000000000000;
	selp.f64 	%fd23, 0d3FD0000000000000, %fd22, %p18;
	st.global.f64 	[%rd27+-32], %fd23;
	ld.global.nc.f64 	%fd24, [%rd25+8];
	ld.global.nc.f64 	%fd26, [%rd26+-24];
	setp.num.f64 	%p19, %fd24, %fd24;
	setp.ne.f64 	%p20, %fd26, 0d0000000000000000;
	setp.gt.f64 	%p21, %fd26, 0d0000000000000000;
	neg.f64 	%fd27, %fd24;
	selp.f64 	%fd28, %fd24, %fd27, %p21;
	mul.f64 	%fd29, %fd9, %fd23;
	add.f64 	%fd30, %fd28, 0d3FF0000000000000;
	selp.f64 	%fd31, %fd30, 0d3FF0000000000000, %p19;
	selp.f64 	%fd32, %fd31, 0d3FF0000000000000, %p20;
	mul.f64 	%fd33, %fd29, %fd32;
	setp.lt.f64 	%p22, %fd33, 0d3FD0000000000000;
	selp.f64 	%fd34, 0d3FD0000000000000, %fd33, %p22;
	st.global.f64 	[%rd27+-24], %fd34;
	ld.global.nc.f64 	%fd35, [%rd25+16];
	ld.global.nc.f64 	%fd37, [%rd26+-16];
	setp.num.f64 	%p23, %fd35, %fd35;
	setp.ne.f64 	%p24, %fd37, 0d0000000000000000;
	setp.gt.f64 	%p25, %fd37, 0d0000000000000000;
	neg.f64 	%fd38, %fd35;
	selp.f64 	%fd39, %fd35, %fd38, %p25;
	mul.f64 	%fd40, %fd9, %fd34;
	add.f64 	%fd41, %fd39, 0d3FF0000000000000;
	selp.f64 	%fd42, %fd41, 0d3FF0000000000000, %p23;
	selp.f64 	%fd43, %fd42, 0d3FF0000000000000, %p24;
	mul.f64 	%fd44, %fd40, %fd43;
	setp.lt.f64 	%p26, %fd44, 0d3FD0000000000000;
	selp.f64 	%fd45, 0d3FD0000000000000, %fd44, %p26;
	st.global.f64 	[%rd27+-16], %fd45;
	ld.global.nc.f64 	%fd46, [%rd25+24];
	ld.global.nc.f64 	%fd48, [%rd26+-8];
	setp.num.f64 	%p27, %fd46, %fd46;
	setp.ne.f64 	%p28, %fd48, 0d0000000000000000;
	setp.gt.f64 	%p29, %fd48, 0d0000000000000000;
	neg.f64 	%fd49, %fd46;
	selp.f64 	%fd50, %fd46, %fd49, %p29;
	mul.f64 	%fd51, %fd9, %fd45;
	add.f64 	%fd52, %fd50, 0d3FF0000000000000;
	selp.f64 	%fd53, %fd52, 0d3FF0000000000000, %p27;
	selp.f64 	%fd54, %fd53, 0d3FF0000000000000, %p28;
	mul.f64 	%fd55, %fd51, %fd54;
	setp.lt.f64 	%p30, %fd55, 0d3FD0000000000000;
	selp.f64 	%fd56, 0d3FD0000000000000, %fd55, %p30;
	st.global.f64 	[%rd27+-8], %fd56;
	ld.global.nc.f64 	%fd57, [%rd25+32];
	ld.global.nc.f64 	%fd59, [%rd26];
	setp.num.f64 	%p31, %fd57, %fd57;
	setp.ne.f64 	%p32, %fd59, 0d0000000000000000;
	setp.gt.f64 	%p33, %fd59, 0d0000000000000000;
	neg.f64 	%fd60, %fd57;
	selp.f64 	%fd61, %fd57, %fd60, %p33;
	mul.f64 	%fd62, %fd9, %fd56;
	add.f64 	%fd63, %fd61, 0d3FF0000000000000;
	selp.f64 	%fd64, %fd63, 0d3FF0000000000000, %p31;
	selp.f64 	%fd65, %fd64, 0d3FF0000000000000, %p32;
	mul.f64 	%fd66, %fd62, %fd65;
	setp.lt.f64 	%p34, %fd66, 0d3FD0000000000000;
	selp.f64 	%fd67, 0d3FD0000000000000, %fd66, %p34;
	st.global.f64 	[%rd27], %fd67;
	ld.global.nc.f64 	%fd68, [%rd25+40];
	ld.global.nc.f64 	%fd70, [%rd26+8];
	setp.num.f64 	%p35, %fd68, %fd68;
	setp.ne.f64 	%p36, %fd70, 0d0000000000000000;
	setp.gt.f64 	%p37, %fd70, 0d0000000000000000;
	neg.f64 	%fd71, %fd68;
	selp.f64 	%fd72, %fd68, %fd71, %p37;
	mul.f64 	%fd73, %fd9, %fd67;
	add.f64 	%fd74, %fd72, 0d3FF0000000000000;
	selp.f64 	%fd75, %fd74, 0d3FF0000000000000, %p35;
	selp.f64 	%fd76, %fd75, 0d3FF0000000000000, %p36;
	mul.f64 	%fd77, %fd73, %fd76;
	setp.lt.f64 	%p38, %fd77, 0d3FD0000000000000;
	selp.f64 	%fd78, 0d3FD0000000000000, %fd77, %p38;
	st.global.f64 	[%rd27+8], %fd78;
	ld.global.nc.f64 	%fd79, [%rd25+48];
	ld.global.nc.f64 	%fd81, [%rd26+16];
	setp.num.f64 	%p39, %fd79, %fd79;
	setp.ne.f64 	%p40, %fd81, 0d0000000000000000;
	setp.gt.f64 	%p41, %fd81, 0d0000000000000000;
	neg.f64 	%fd82, %fd79;
	selp.f64 	%fd83, %fd79, %fd82, %p41;
	mul.f64 	%fd84, %fd9, %fd78;
	add.f64 	%fd85, %fd83, 0d3FF0000000000000;
	selp.f64 	%fd86, %fd85, 0d3FF0000000000000, %p39;
	selp.f64 	%fd87, %fd86, 0d3FF0000000000000, %p40;
	mul.f64 	%fd88, %fd84, %fd87;
	setp.lt.f64 	%p42, %fd88, 0d3FD0000000000000;
	selp.f64 	%fd89, 0d3FD0000000000000, %fd88, %p42;
	st.global.f64 	[%rd27+16], %fd89;
	ld.global.nc.f64 	%fd90, [%rd25+56];
	ld.global.nc.f64 	%fd92, [%rd26+24];
	setp.num.f64 	%p43, %fd90, %fd90;
	setp.ne.f64 	%p44, %fd92, 0d0000000000000000;
	setp.gt.f64 	%p45, %fd92, 0d0000000000000000;
	neg.f64 	%fd93, %fd90;
	selp.f64 	%fd94, %fd90, %fd93, %p45;
	mul.f64 	%fd95, %fd9, %fd89;
	add.f64 	%fd96, %fd94, 0d3FF0000000000000;
	selp.f64 	%fd97, %fd96, 0d3FF0000000000000, %p43;
	selp.f64 	%fd98, %fd97, 0d3FF0000000000000, %p44;
	mul.f64 	%fd99, %fd95, %fd98;
	setp.lt.f64 	%p46, %fd99, 0d3FD0000000000000;
	selp.f64 	%fd179, 0d3FD0000000000000, %fd99, %p46;
	st.global.f64 	[%rd27+24], %fd179;
	add.s32 	%r42, %r42, 8;
	add.s32 	%r40, %r40, 8;
	setp.ne.s32 	%p47, %r40, 0;
	@%p47 bra 	$L__BB0_16;
$L__BB0_17:
	setp.eq.s32 	%p48, %r17, 0;
	@%p48 bra 	$L__BB0_25;
	and.b32  	%r24, %r16, 3;
	setp.lt.u32 	%p49, %r17, 4;
	@%p49 bra 	$L__BB0_20;
	mul.wide.s32 	%rd28, %r42, 8;
	add.s64 	%rd29, %rd3, %rd28;
	ld.global.nc.f64 	%fd100, [%rd29];
	add.s64 	%rd30, %rd2, %rd28;
	ld.global.nc.f64 	%fd102, [%rd30];
	setp.num.f64 	%p50, %fd100, %fd100;
	setp.ne.f64 	%p51, %fd102, 0d0000000000000000;
	setp.gt.f64 	%p52, %fd102, 0d0000000000000000;
	neg.f64 	%fd103, %fd100;
	selp.f64 	%fd104, %fd100, %fd103, %p52;
	setp.lt.f64 	%p53, %fd179, 0d0000000000000000;
	mul.f64 	%fd105, %fd9, %fd179;
	add.f64 	%fd106, %fd104, 0d3FF0000000000000;
	selp.f64 	%fd107, %fd106, 0d3FF0000000000000, %p50;
	selp.f64 	%fd108, %fd107, 0d3FF0000000000000, %p51;
	mul.f64 	%fd109, %fd105, %fd108;
	selp.f64 	%fd110, %fd8, %fd109, %p53;
	setp.lt.f64 	%p54, %fd110, 0d3FD0000000000000;
	selp.f64 	%fd111, 0d3FD0000000000000, %fd110, %p54;
	add.s64 	%rd31, %rd1, %rd28;
	st.global.f64 	[%rd31], %fd111;
	ld.global.nc.f64 	%fd112, [%rd29+8];
	ld.global.nc.f64 	%fd114, [%rd30+8];
	setp.num.f64 	%p55, %fd112, %fd112;
	setp.ne.f64 	%p56, %fd114, 0d0000000000000000;
	setp.gt.f64 	%p57, %fd114, 0d0000000000000000;
	neg.f64 	%fd115, %fd112;
	selp.f64 	%fd116, %fd112, %fd115, %p57;
	mul.f64 	%fd117, %fd9, %fd111;
	add.f64 	%fd118, %fd116, 0d3FF0000000000000;
	selp.f64 	%fd119, %fd118, 0d3FF0000000000000, %p55;
	selp.f64 	%fd120, %fd119, 0d3FF0000000000000, %p56;
	mul.f64 	%fd121, %fd117, %fd120;
	setp.lt.f64 	%p58, %fd121, 0d3FD0000000000000;
	selp.f64 	%fd122, 0d3FD0000000000000, %fd121, %p58;
	st.global.f64 	[%rd31+8], %fd122;
	ld.global.nc.f64 	%fd123, [%rd29+16];
	ld.global.nc.f64 	%fd125, [%rd30+16];
	setp.num.f64 	%p59, %fd123, %fd123;
	setp.ne.f64 	%p60, %fd125, 0d0000000000000000;
	setp.gt.f64 	%p61, %fd125, 0d0000000000000000;
	neg.f64 	%fd126, %fd123;
	selp.f64 	%fd127, %fd123, %fd126, %p61;
	mul.f64 	%fd128, %fd9, %fd122;
	add.f64 	%fd129, %fd127, 0d3FF0000000000000;
	selp.f64 	%fd130, %fd129, 0d3FF0000000000000, %p59;
	selp.f64 	%fd131, %fd130, 0d3FF0000000000000, %p60;
	mul.f64 	%fd132, %fd128, %fd131;
	setp.lt.f64 	%p62, %fd132, 0d3FD0000000000000;
	selp.f64 	%fd133, 0d3FD0000000000000, %fd132, %p62;
	st.global.f64 	[%rd31+16], %fd133;
	ld.global.nc.f64 	%fd134, [%rd29+24];
	ld.global.nc.f64 	%fd136, [%rd30+24];
	setp.num.f64 	%p63, %fd134, %fd134;
	setp.ne.f64 	%p64, %fd136, 0d0000000000000000;
	setp.gt.f64 	%p65, %fd136, 0d0000000000000000;
	neg.f64 	%fd137, %fd134;
	selp.f64 	%fd138, %fd134, %fd137, %p65;
	mul.f64 	%fd139, %fd9, %fd133;
	add.f64 	%fd140, %fd138, 0d3FF0000000000000;
	selp.f64 	%fd141, %fd140, 0d3FF0000000000000, %p63;
	selp.f64 	%fd142, %fd141, 0d3FF0000000000000, %p64;
	mul.f64 	%fd143, %fd139, %fd142;
	setp.lt.f64 	%p66, %fd143, 0d3FD0000000000000;
	selp.f64 	%fd179, 0d3FD0000000000000, %fd143, %p66;
	st.global.f64 	[%rd31+24], %fd179;
	add.s32 	%r42, %r42, 4;
$L__BB0_20:
	setp.eq.s32 	%p67, %r24, 0;
	@%p67 bra 	$L__BB0_25;
	setp.eq.s32 	%p68, %r24, 1;
	@%p68 bra 	$L__BB0_23;
	mul.wide.s32 	%rd32, %r42, 8;
	add.s64 	%rd33, %rd3, %rd32;
	ld.global.nc.f64 	%fd144, [%rd33];
	add.s64 	%rd34, %rd2, %rd32;
	ld.global.nc.f64 	%fd146, [%rd34];
	setp.num.f64 	%p69, %fd144, %fd144;
	setp.ne.f64 	%p70, %fd146, 0d0000000000000000;
	setp.gt.f64 	%p71, %fd146, 0d0000000000000000;
	neg.f64 	%fd147, %fd144;
	selp.f64 	%fd148, %fd144, %fd147, %p71;
	setp.lt.f64 	%p72, %fd179, 0d0000000000000000;
	mul.f64 	%fd149, %fd9, %fd179;
	add.f64 	%fd150, %fd148, 0d3FF0000000000000;
	selp.f64 	%fd151, %fd150, 0d3FF0000000000000, %p69;
	selp.f64 	%fd152, %fd151, 0d3FF0000000000000, %p70;
	mul.f64 	%fd153, %fd149, %fd152;
	selp.f64 	%fd154, %fd8, %fd153, %p72;
	setp.lt.f64 	%p73, %fd154, 0d3FD0000000000000;
	selp.f64 	%fd155, 0d3FD0000000000000, %fd154, %p73;
	add.s64 	%rd35, %rd1, %rd32;
	st.global.f64 	[%rd35], %fd155;
	ld.global.nc.f64 	%fd156, [%rd33+8];
	ld.global.nc.f64 	%fd158, [%rd34+8];
	setp.num.f64 	%p74, %fd156, %fd156;
	setp.ne.f64 	%p75, %fd158, 0d0000000000000000;
	setp.gt.f64 	%p76, %fd158, 0d0000000000000000;
	neg.f64 	%fd159, %fd156;
	selp.f64 	%fd160, %fd156, %fd159, %p76;
	mul.f64 	%fd161, %fd9, %fd155;
	add.f64 	%fd162, %fd160, 0d3FF0000000000000;
	selp.f64 	%fd163, %fd162, 0d3FF0000000000000, %p74;
	selp.f64 	%fd164, %fd163, 0d3FF0000000000000, %p75;
	mul.f64 	%fd165, %fd161, %fd164;
	setp.lt.f64 	%p77, %fd165, 0d3FD0000000000000;
	selp.f64 	%fd179, 0d3FD0000000000000, %fd165, %p77;
	st.global.f64 	[%rd35+8], %fd179;
	add.s32 	%r42, %r42, 2;
$L__BB0_23:
	and.b32  	%r34, %r16, 1;
	setp.eq.b32 	%p78, %r34, 1;
	not.pred 	%p79, %p78;
	@%p79 bra 	$L__BB0_25;
	mul.wide.s32 	%rd36, %r42, 8;
	add.s64 	%rd37, %rd3, %rd36;
	ld.global.nc.f64 	%fd166, [%rd37];
	add.s64 	%rd38, %rd2, %rd36;
	ld.global.nc.f64 	%fd168, [%rd38];
	setp.num.f64 	%p80, %fd166, %fd166;
	setp.ne.f64 	%p81, %fd168, 0d0000000000000000;
	setp.gt.f64 	%p82, %fd168, 0d0000000000000000;
	neg.f64 	%fd169, %fd166;
	selp.f64 	%fd170, %fd166, %fd169, %p82;
	setp.lt.f64 	%p83, %fd179, 0d0000000000000000;
	mul.f64 	%fd171, %fd9, %fd179;
	add.f64 	%fd172, %fd170, 0d3FF0000000000000;
	selp.f64 	%fd173, %fd172, 0d3FF0000000000000, %p80;
	selp.f64 	%fd174, %fd173, 0d3FF0000000000000, %p81;
	mul.f64 	%fd175, %fd171, %fd174;
	selp.f64 	%fd176, %fd8, %fd175, %p83;
	setp.lt.f64 	%p84, %fd176, 0d3FD0000000000000;
	selp.f64 	%fd177, 0d3FD0000000000000, %fd176, %p84;
	add.s64 	%rd39, %rd1, %rd36;
	st.global.f64 	[%rd39], %fd177;
$L__BB0_25:
	ret;

}


// ===== COMPILED SASS (sm_100) =====

	.target	sm_100

	.elftype	@"ET_EXEC"


//--------------------- .note.nv.tkinfo           --------------------------
	.section	.note.nv.tkinfo,"",@"SHT_NOTE"
	.sectionflags	@"SHF_NOTE_NV_TKINFO"
	.tkinfo
        /*0018*/ 	.word	0x00000002
        /*0030*/ 	.string	""
        /*0030*/ 	.string	"ptxas"
        /*0030*/ 	.string	"Cuda compilation tools, release 13.0, V13.0.88"
        /*0030*/ 	.string	"Build cuda_13.0.r13.0/compiler.36424714_0"
        /*0030*/ 	.string	"-arch sm_100 -m 64 "



//--------------------- .note.nv.cuinfo           --------------------------
	.section	.note.nv.cuinfo,"",@"SHT_NOTE"
	.sectionflags	@"SHF_NOTE_NV_CUINFO"
        /*0018*/ 	.short	0x0002
        /*001a*/ 	.short	0x0064
        /*001c*/ 	.short	0x0082
	.zero		2


//--------------------- .nv.info                  --------------------------
	.section	.nv.info,"",@"SHT_CUDA_INFO"
	.align	4


	//----- nvinfo : EIATTR_REGCOUNT
	.align		4
        /*0000*/ 	.byte	0x04, 0x2f
        /*0002*/ 	.short	(.L_1 - .L_0)
	.align		4
.L_0:
        /*0004*/ 	.word	index@(equity_kernel)
        /*0008*/ 	.word	0x00000020


	//----- nvinfo : EIATTR_FRAME_SIZE
	.align		4
.L_1:
        /*000c*/ 	.byte	0x04, 0x11
        /*000e*/ 	.short	(.L_3 - .L_2)
	.align		4
.L_2:
        /*0010*/ 	.word	index@(equity_kernel)
        /*0014*/ 	.word	0x00000000


	//----- nvinfo : EIATTR_MIN_STACK_SIZE
	.align		4
.L_3:
        /*0018*/ 	.byte	0x04, 0x12
        /*001a*/ 	.short	(.L_5 - .L_4)
	.align		4
.L_4:
        /*001c*/ 	.word	index@(equity_kernel)
        /*0020*/ 	.word	0x00000000
.L_5:


//--------------------- .nv.compat                --------------------------
	.section	.nv.compat,"",@"SHT_CUDA_COMPAT_INFO"
	.align	4
        /*0000*/ 	.byte	0x02, 0x09, 0x00, 0x00, 0x02, 0x02, 0x01, 0x00, 0x02, 0x05, 0x05, 0x00, 0x03, 0x07, 0x01, 0x01
        /*0010*/ 	.byte	0x02, 0x03, 0x00, 0x00, 0x02, 0x06, 0x01, 0x00, 0x04, 0x0b, 0x08, 0x00, 0x01, 0x00, 0x00, 0x00
        /*0020*/ 	.byte	0x00, 0x00, 0x00, 0x00


//--------------------- .nv.info.equity_kernel    --------------------------
	.section	.nv.info.equity_kernel,"",@"SHT_CUDA_INFO"
	.sectionflags	@""
	.align	4


	//----- nvinfo : EIATTR_CUDA_API_VERSION
	.align		4
        /*0000*/ 	.byte	0x04, 0x37
        /*0002*/ 	.short	(.L_7 - .L_6)
.L_6:
        /*0004*/ 	.word	0x00000082


	//----- nvinfo : EIATTR_KPARAM_INFO
	.align		4
.L_7:
        /*0008*/ 	.byte	0x04, 0x17
        /*000a*/ 	.short	(.L_9 - .L_8)
.L_8:
        /*000c*/ 	.word	0x00000000
        /*0010*/ 	.short	0x0006
        /*0012*/ 	.short	0x002c
        /*0014*/ 	.byte	0x00, 0xf0, 0x11, 0x00


	//----- nvinfo : EIATTR_KPARAM_INFO
	.align		4
.L_9:
        /*0018*/ 	.byte	0x04, 0x17
        /*001a*/ 	.short	(.L_11 - .L_10)
.L_10:
        /*001c*/ 	.word	0x00000000
        /*0020*/ 	.short	0x0005
        /*0022*/ 	.short	0x0028
        /*0024*/ 	.byte	0x00, 0xf0, 0x11, 0x00


	//----- nvinfo : EIATTR_KPARAM_INFO
	.align		4
.L_11:
        /*0028*/ 	.byte	0x04, 0x17
        /*002a*/ 	.short	(.L_13 - .L_12)
.L_12:
        /*002c*/ 	.word	0x00000000
        /*0030*/ 	.short	0x0004
        /*0032*/ 	.short	0x0020
        /*0034*/ 	.byte	0x00, 0xf0, 0x21, 0x00


	//----- nvinfo : EIATTR_KPARAM_INFO
	.align		4
.L_13:
        /*0038*/ 	.byte	0x04, 0x17
        /*003a*/ 	.short	(.L_15 - .L_14)
.L_14:
        /*003c*/ 	.word	0x00000000
        /*0040*/ 	.short	0x0003
        /*0042*/ 	.short	0x0018
        /*0044*/ 	.byte	0x00, 0xf0, 0x21, 0x00


	//----- nvinfo : EIATTR_KPARAM_INFO
	.align		4
.L_15:
        /*0048*/ 	.byte	0x04, 0x17
        /*004a*/ 	.short	(.L_17 - .L_16)
.L_16:
        /*004c*/ 	.word	0x00000000
        /*0050*/ 	.short	0x0002
        /*0052*/ 	.short	0x0010
        /*0054*/ 	.byte	0x00, 0xf5, 0x21, 0x00


	//----- nvinfo : EIATTR_KPARAM_INFO
	.align		4
.L_17:
        /*0058*/ 	.byte	0x04, 0x17
        /*005a*/ 	.short	(.L_19 - .L_18)
.L_18:
        /*005c*/ 	.word	0x00000000
        /*0060*/ 	.short	0x0001
        /*0062*/ 	.short	0x0008
        /*0064*/ 	.byte	0x00, 0xf5, 0x21, 0x00


	//----- nvinfo : EIATTR_KPARAM_INFO
	.align		4
.L_19:
        /*0068*/ 	.byte	0x04, 0x17
        /*006a*/ 	.short	(.L_21 - .L_20)
.L_20:
        /*006c*/ 	.word	0x00000000
        /*0070*/ 	.short	0x0000
        /*0072*/ 	.short	0x0000
        /*0074*/ 	.byte	0x00, 0xf5, 0x21, 0x00


	//----- nvinfo : EIATTR_SPARSE_MMA_MASK
	.align		4
.L_21:
        /*0078*/ 	.byte	0x03, 0x50
        /*007a*/ 	.short	0x0000


	//----- nvinfo : EIATTR_MAXREG_COUNT
	.align		4
        /*007c*/ 	.byte	0x03, 0x1b
        /*007e*/ 	.short	0x00ff


	//----- nvinfo : EIATTR_MERCURY_ISA_VERSION
	.align		4
        /*0080*/ 	.byte	0x03, 0x5f
        /*0082*/ 	.short	0x0101


	//----- nvinfo : EIATTR_VRC_CTA_INIT_COUNT
	.align		4
        /*0084*/ 	.byte	0x02, 0x4a
	.zero		1
	.zero		1


	//----- nvinfo : EIATTR_EXIT_INSTR_OFFSETS
	.align		4
        /*0088*/ 	.byte	0x04, 0x1c
        /*008a*/ 	.short	(.L_23 - .L_22)


	//   ....[0]....
.L_22:
        /*008c*/ 	.word	0x000005a0


	//   ....[1]....
        /*0090*/ 	.word	0x00001120


	//   ....[2]....
        /*0094*/ 	.word	0x000016f0


	//   ....[3]....
        /*0098*/ 	.word	0x00001a60


	//   ....[4]....
        /*009c*/ 	.word	0x00001c50


	//----- nvinfo : EIATTR_CBANK_PARAM_SIZE
	.align		4
.L_23:
        /*00a0*/ 	.byte	0x03, 0x19
        /*00a2*/ 	.short	0x0030


	//----- nvinfo : EIATTR_PARAM_CBANK
	.align		4
        /*00a4*/ 	.byte	0x04, 0x0a
        /*00a6*/ 	.short	(.L_25 - .L_24)
	.align		4
.L_24:
        /*00a8*/ 	.word	index@(.nv.constant0.equity_kernel)
        /*00ac*/ 	.short	0x0380
        /*00ae*/ 	.short	0x0030


	//----- nvinfo : EIATTR_SW_WAR
	.align		4
.L_25:
        /*00b0*/ 	.byte	0x04, 0x36
        /*00b2*/ 	.short	(.L_27 - .L_26)
.L_26:
        /*00b4*/ 	.word	0x00000008
.L_27:


//--------------------- .nv.callgraph             --------------------------
	.section	.nv.callgraph,"",@"SHT_CUDA_CALLGRAPH"
	.align	4
	.sectionentsize	8
	.align		4
        /*0000*/ 	.word	0x00000000
	.align		4
        /*0004*/ 	.word	0xffffffff
	.align		4
        /*0008*/ 	.word	0x00000000
	.align		4
        /*000c*/ 	.word	0xfffffffe
	.align		4
        /*0010*/ 	.word	0x00000000
	.align		4
        /*0014*/ 	.word	0xfffffffd
	.align		4
        /*0018*/ 	.word	0x00000000
	.align		4
        /*001c*/ 	.word	0xfffffffc


//--------------------- .text.equity_kernel       --------------------------
	.section	.text.equity_kernel,"ax",@progbits
	.align	128
        .global         equity_kernel
        .type           equity_kernel,@function
        .size           equity_kernel,(.L_x_11 - equity_kernel)
        .other          equity_kernel,@"STO_CUDA_ENTRY STV_DEFAULT"
equity_kernel:
.text.equity_kernel:
[----:B------:R-:W-:Y:S08]  /*0000*/  LDC R1, c[0x0][0x37c] ;  /* 0x0000df00ff017b82 */ /* 0x000ff00000000800 */
[----:B------:R-:W0:Y:S01]  /*0010*/  LDC.64 R4, c[0x0][0x3a8] ;  /* 0x0000ea00ff047b82 */ /* 0x000e220000000a00 */
[----:B------:R-:W1:Y:S01]  /*0020*/  LDCU UR4, c[0x0][0x3a8] ;  /* 0x00007500ff0477ac */ /* 0x000e620008000800 */
[----:B------:R-:W2:Y:S01]  /*0030*/  LDCU.64 UR6, c[0x0][0x358] ;  /* 0x00006b00ff0677ac */ /* 0x000ea20008000a00 */
[----:B-1----:R-:W-:Y:S01]  /*0040*/  IMAD.U32 R0, RZ, RZ, UR4 ;  /* 0x00000004ff007e24 */ /* 0x002fe2000f8e00ff */
[----:B0-----:R-:W-:-:S04]  /*0050*/  ISETP.GT.AND P0, PT, R4, R5, PT ;  /* 0x000000050400720c */ /* 0x001fc80003f04270 */
[----:B------:R-:W-:-:S13]  /*0060*/  ISETP.LT.OR P0, PT, R4, 0x1, P0 ;  /* 0x000000010400780c */ /* 0x000fda0000701670 */
[----:B--2---:R-:W-:Y:S05]  /*0070*/  @P0 BRA `(.L_x_0) ;  /* 0x0000000400440947 */ /* 0x004fea0003800000 */
[C---:B------:R-:W-:Y:S01]  /*0080*/  ISETP.GE.U32.AND P0, PT, R4.reuse, 0x10, PT ;  /* 0x000000100400780c */ /* 0x040fe20003f06070 */
[----:B------:R-:W-:Y:S01]  /*0090*/  IMAD.MOV.U32 R9, RZ, RZ, RZ ;  /* 0x000000ffff097224 */ /* 0x000fe200078e00ff */
[----:B------:R-:W-:-:S04]  /*00a0*/  LOP3.LUT R12, R4, 0xf, RZ, 0xc0, !PT ;  /* 0x0000000f040c7812 */ /* 0x000fc800078ec0ff */
[----:B------:R-:W-:-:S07]  /*00b0*/  ISETP.NE.AND P1, PT, R12, RZ, PT ;  /* 0x000000ff0c00720c */ /* 0x000fce0003f25270 */
[----:B------:R-:W-:Y:S06]  /*00c0*/  @!P0 BRA `(.L_x_1) ;  /* 0x0000000000808947 */ /* 0x000fec0003800000 */
[----:B------:R-:W0:Y:S01]  /*00d0*/  LDCU.64 UR4, c[0x0][0x390] ;  /* 0x00007200ff0477ac */ /* 0x000e220008000a00 */
[----:B------:R-:W-:-:S05]  /*00e0*/  LOP3.LUT R9, R4, 0x7ffffff0, RZ, 0xc0, !PT ;  /* 0x7ffffff004097812 */ /* 0x000fca00078ec0ff */
[----:B------:R-:W-:Y:S01]  /*00f0*/  IMAD.MOV R8, RZ, RZ, -R9 ;  /* 0x000000ffff087224 */ /* 0x000fe200078e0a09 */
[----:B0-----:R-:W-:-:S04]  /*0100*/  UIADD3 UR4, UP0, UPT, UR4, 0x40, URZ ;  /* 0x0000004004047890 */ /* 0x001fc8000ff1e0ff */
[----:B------:R-:W-:Y:S02]  /*0110*/  UIADD3.X UR5, UPT, UPT, URZ, UR5, URZ, UP0, !UPT ;  /* 0x00000005ff057290 */ /* 0x000fe400087fe4ff */
[----:B------:R-:W-:-:S04]  /*0120*/  IMAD.U32 R10, RZ, RZ, UR4 ;  /* 0x00000004ff0a7e24 */ /* 0x000fc8000f8e00ff */
[----:B------:R-:W-:-:S07]  /*0130*/  IMAD.U32 R11, RZ, RZ, UR5 ;  /* 0x00000005ff0b7e24 */ /* 0x000fce000f8e00ff */
.L_x_2:
[----:B------:R-:W-:Y:S02]  /*0140*/  VIADD R8, R8, 0x10 ;  /* 0x0000001008087836 */ /* 0x000fe40000000000 */
[----:B0-----:R-:W-:Y:S02]  /*0150*/  IMAD.MOV.U32 R2, RZ, RZ, R10 ;  /* 0x000000ffff027224 */ /* 0x001fe400078e000a */
[----:B------:R-:W-:Y:S01]  /*0160*/  IMAD.MOV.U32 R6, RZ, RZ, 0x0 ;  /* 0x00000000ff067424 */ /* 0x000fe200078e00ff */
[----:B------:R-:W-:Y:S01]  /*0170*/  ISETP.NE.AND P0, PT, R8, RZ, PT ;  /* 0x000000ff0800720c */ /* 0x000fe20003f05270 */
[----:B------:R-:W-:Y:S01]  /*0180*/  IMAD.MOV.U32 R7, RZ, RZ, 0x7ff80000 ;  /* 0x7ff80000ff077424 */ /* 0x000fe200078e00ff */
[----:B------:R-:W-:Y:S01]  /*0190*/  IADD3 R10, P2, PT, R2, 0x80, RZ ;  /* 0x00000080020a7810 */ /* 0x000fe20007f5e0ff */
[----:B------:R-:W-:-:S04]  /*01a0*/  IMAD.MOV.U32 R3, RZ, RZ, R11 ;  /* 0x000000ffff037224 */ /* 0x000fc800078e000b */
[----:B------:R-:W-:Y:S01]  /*01b0*/  IMAD.X R11, RZ, RZ, R3, P2 ;  /* 0x000000ffff0b7224 */ /* 0x000fe200010e0603 */
[----:B------:R0:W-:Y:S04]  /*01c0*/  STG.E.64 desc[UR6][R2.64+-0x40], R6 ;  /* 0xffffc00602007986 */ /* 0x0001e8000c101b06 */
        /* <DEDUP_REMOVED lines=14> */
[----:B------:R0:W-:Y:S01]  /*02b0*/  STG.E.64 desc[UR6][R2.64+0x38], R6 ;  /* 0x0000380602007986 */ /* 0x0001e2000c101b06 */
[----:B------:R-:W-:Y:S05]  /*02c0*/  @P0 BRA `(.L_x_2) ;  /* 0xfffffffc009c0947 */ /* 0x000fea000383ffff */
.L_x_1:
[----:B------:R-:W-:Y:S05]  /*02d0*/  @!P1 BRA `(.L_x_0) ;  /* 0x0000000000ac9947 */ /* 0x000fea0003800000 */
[----:B------:R-:W-:Y:S02]  /*02e0*/  ISETP.GE.U32.AND P0, PT, R12, 0x8, PT ;  /* 0x000000080c00780c */ /* 0x000fe40003f06070 */
[----:B------:R-:W-:-:S04]  /*02f0*/  LOP3.LUT R10, R4, 0x7, RZ, 0xc0, !PT ;  /* 0x00000007040a7812 */ /* 0x000fc800078ec0ff */
[----:B------:R-:W-:-:S07]  /*0300*/  ISETP.NE.AND P1, PT, R10, RZ, PT ;  /* 0x000000ff0a00720c */ /* 0x000fce0003f25270 */
[----:B------:R-:W-:Y:S06]  /*0310*/  @!P0 BRA `(.L_x_3) ;  /* 0x0000000000348947 */ /* 0x000fec0003800000 */
[----:B0-----:R-:W0:Y:S01]  /*0320*/  LDC.64 R2, c[0x0][0x390] ;  /* 0x0000e400ff027b82 */ /* 0x001e220000000a00 */
[----:B------:R-:W-:Y:S02]  /*0330*/  IMAD.MOV.U32 R6, RZ, RZ, 0x0 ;  /* 0x00000000ff067424 */ /* 0x000fe400078e00ff */
[----:B------:R-:W-:Y:S02]  /*0340*/  IMAD.MOV.U32 R7, RZ, RZ, 0x7ff80000 ;  /* 0x7ff80000ff077424 */ /* 0x000fe400078e00ff */
[----:B0-----:R-:W-:-:S04]  /*0350*/  IMAD.WIDE.U32 R2, R9, 0x8, R2 ;  /* 0x0000000809027825 */ /* 0x001fc800078e0002 */
[----:B------:R-:W-:Y:S01]  /*0360*/  VIADD R9, R9, 0x8 ;  /* 0x0000000809097836 */ /* 0x000fe20000000000 */
[----:B------:R1:W-:Y:S04]  /*0370*/  STG.E.64 desc[UR6][R2.64], R6 ;  /* 0x0000000602007986 */ /* 0x0003e8000c101b06 */
[----:B------:R1:W-:Y:S04]  /*0380*/  STG.E.64 desc[UR6][R2.64+0x8], R6 ;  /* 0x0000080602007986 */ /* 0x0003e8000c101b06 */
[----:B------:R1:W-:Y:S04]  /*0390*/  STG.E.64 desc[UR6][R2.64+0x10], R6 ;  /* 0x0000100602007986 */ /* 0x0003e8000c101b06 */
[----:B------:R1:W-:Y:S04]  /*03a0*/  STG.E.64 desc[UR6][R2.64+0x18], R6 ;  /* 0x0000180602007986 */ /* 0x0003e8000c101b06 */
[----:B------:R1:W-:Y:S04]  /*03b0*/  STG.E.64 desc[UR6][R2.64+0x20], R6 ;  /* 0x0000200602007986 */ /* 0x0003e8000c101b06 */
[----:B------:R1:W-:Y:S04]  /*03c0*/  STG.E.64 desc[UR6][R2.64+0x28], R6 ;  /* 0x0000280602007986 */ /* 0x0003e8000c101b06 */
[----:B------:R1:W-:Y:S04]  /*03d0*/  STG.E.64 desc[UR6][R2.64+0x30], R6 ;  /* 0x0000300602007986 */ /* 0x0003e8000c101b06 */
[----:B------:R1:W-:Y:S02]  /*03e0*/  STG.E.64 desc[UR6][R2.64+0x38], R6 ;  /* 0x0000380602007986 */ /* 0x0003e4000c101b06 */
.L_x_3:
[----:B------:R-:W-:Y:S05]  /*03f0*/  @!P1 BRA `(.L_x_0) ;  /* 0x0000000000649947 */ /* 0x000fea0003800000 */
[----:B------:R-:W-:Y:S02]  /*0400*/  ISETP.GE.U32.AND P0, PT, R10, 0x4, PT ;  /* 0x000000040a00780c */ /* 0x000fe40003f06070 */
[----:B------:R-:W-:-:S04]  /*0410*/  LOP3.LUT R8, R4, 0x3, RZ, 0xc0, !PT ;  /* 0x0000000304087812 */ /* 0x000fc800078ec0ff */
[----:B------:R-:W-:-:S07]  /*0420*/  ISETP.NE.AND P1, PT, R8, RZ, PT ;  /* 0x000000ff0800720c */ /* 0x000fce0003f25270 */
[----:B------:R-:W-:Y:S06]  /*0430*/  @!P0 BRA `(.L_x_4) ;  /* 0x0000000000248947 */ /* 0x000fec0003800000 */
[----:B01----:R-:W0:Y:S01]  /*0440*/  LDC.64 R2, c[0x0][0x390] ;  /* 0x0000e400ff027b82 */ /* 0x003e220000000a00 */
[----:B------:R-:W-:Y:S02]  /*0450*/  IMAD.MOV.U32 R6, RZ, RZ, 0x0 ;  /* 0x00000000ff067424 */ /* 0x000fe400078e00ff */
[----:B------:R-:W-:Y:S02]  /*0460*/  IMAD.MOV.U32 R7, RZ, RZ, 0x7ff80000 ;  /* 0x7ff80000ff077424 */ /* 0x000fe400078e00ff */
[----:B0-----:R-:W-:-:S04]  /*0470*/  IMAD.WIDE.U32 R2, R9, 0x8, R2 ;  /* 0x0000000809027825 */ /* 0x001fc800078e0002 */
[----:B------:R-:W-:Y:S01]  /*0480*/  VIADD R9, R9, 0x4 ;  /* 0x0000000409097836 */ /* 0x000fe20000000000 */
[----:B------:R2:W-:Y:S04]  /*0490*/  STG.E.64 desc[UR6][R2.64], R6 ;  /* 0x0000000602007986 */ /* 0x0005e8000c101b06 */
[----:B------:R2:W-:Y:S04]  /*04a0*/  STG.E.64 desc[UR6][R2.64+0x8], R6 ;  /* 0x0000080602007986 */ /* 0x0005e8000c101b06 */
[----:B------:R2:W-:Y:S04]  /*04b0*/  STG.E.64 desc[UR6][R2.64+0x10], R6 ;  /* 0x0000100602007986 */ /* 0x0005e8000c101b06 */
[----:B------:R2:W-:Y:S02]  /*04c0*/  STG.E.64 desc[UR6][R2.64+0x18], R6 ;  /* 0x0000180602007986 */ /* 0x0005e4000c101b06 */
.L_x_4:
[----:B------:R-:W-:Y:S05]  /*04d0*/  @!P1 BRA `(.L_x_0) ;  /* 0x00000000002c9947 */ /* 0x000fea0003800000 */
[----:B012---:R-:W0:Y:S01]  /*04e0*/  LDC.64 R2, c[0x0][0x390] ;  /* 0x0000e400ff027b82 */ /* 0x007e220000000a00 */
[----:B------:R-:W-:Y:S02]  /*04f0*/  IMAD.MOV R8, RZ, RZ, -R8 ;  /* 0x000000ffff087224 */ /* 0x000fe400078e0a08 */
[----:B------:R-:W-:Y:S02]  /*0500*/  IMAD.MOV.U32 R6, RZ, RZ, 0x0 ;  /* 0x00000000ff067424 */ /* 0x000fe400078e00ff */
[----:B------:R-:W-:Y:S02]  /*0510*/  IMAD.MOV.U32 R7, RZ, RZ, 0x7ff80000 ;  /* 0x7ff80000ff077424 */ /* 0x000fe400078e00ff */
[----:B0-----:R-:W-:-:S07]  /*0520*/  IMAD.WIDE.U32 R2, R9, 0x8, R2 ;  /* 0x0000000809027825 */ /* 0x001fce00078e0002 */
.L_x_5:
[----:B------:R-:W-:Y:S01]  /*0530*/  VIADD R8, R8, 0x1 ;  /* 0x0000000108087836 */ /* 0x000fe20000000000 */
[----:B------:R0:W-:Y:S04]  /*0540*/  STG.E.64 desc[UR6][R2.64], R6 ;  /* 0x0000000602007986 */ /* 0x0001e8000c101b06 */
[----:B------:R-:W-:Y:S02]  /*0550*/  ISETP.NE.AND P0, PT, R8, RZ, PT ;  /* 0x000000ff0800720c */ /* 0x000fe40003f05270 */
[----:B0-----:R-:W-:-:S05]  /*0560*/  IADD3 R2, P1, PT, R2, 0x8, RZ ;  /* 0x0000000802027810 */ /* 0x001fca0007f3e0ff */
[----:B------:R-:W-:-:S06]  /*0570*/  IMAD.X R3, RZ, RZ, R3, P1 ;  /* 0x000000ffff037224 */ /* 0x000fcc00008e0603 */
[----:B------:R-:W-:Y:S05]  /*0580*/  @P0 BRA `(.L_x_5) ;  /* 0xfffffffc00e80947 */ /* 0x000fea000383ffff */
.L_x_0:
[----:B------:R-:W-:-:S13]  /*0590*/  ISETP.GE.AND P0, PT, R4, R5, PT ;  /* 0x000000050400720c */ /* 0x000fda0003f06270 */
[----:B------:R-:W-:Y:S05]  /*05a0*/  @P0 EXIT ;  /* 0x000000000000094d */ /* 0x000fea0003800000 */
[----:B012---:R-:W-:Y:S02]  /*05b0*/  IMAD.IADD R2, R5, 0x1, -R4 ;  /* 0x0000000105027824 */ /* 0x007fe400078e0a04 */
[----:B------:R-:W-:Y:S02]  /*05c0*/  IMAD.IADD R4, R4, 0x1, -R5 ;  /* 0x0000000104047824 */ /* 0x000fe400078e0a05 */
[----:B------:R-:W-:Y:S01]  /*05d0*/  IMAD.MOV.U32 R20, RZ, RZ, 0x0 ;  /* 0x00000000ff147424 */ /* 0x000fe200078e00ff */
[----:B------:R-:W-:Y:S01]  /*05e0*/  LOP3.LUT R3, R2, 0x7, RZ, 0xc0, !PT ;  /* 0x0000000702037812 */ /* 0x000fe200078ec0ff */
[----:B------:R-:W-:Y:S01]  /*05f0*/  IMAD.MOV.U32 R21, RZ, RZ, -0x40100000 ;  /* 0xbff00000ff157424 */ /* 0x000fe200078e00ff */
[----:B------:R-:W-:Y:S02]  /*0600*/  ISETP.GT.U32.AND P1, PT, R4, -0x8, PT ;  /* 0xfffffff80400780c */ /* 0x000fe40003f24070 */
[----:B------:R-:W-:-:S11]  /*0610*/  ISETP.NE.AND P0, PT, R3, RZ, PT ;  /* 0x000000ff0300720c */ /* 0x000fd60003f05270 */
[----:B------:R-:W-:Y:S05]  /*0620*/  @P1 BRA `(.L_x_6) ;  /* 0x0000000800bc1947 */ /* 0x000fea0003800000 */
[----:B------:R-:W0:Y:S01]  /*0630*/  LDC.64 R6, c[0x0][0x388] ;  /* 0x0000e200ff067b82 */ /* 0x000e220000000a00 */
[----:B------:R-:W-:Y:S01]  /*0640*/  LOP3.LUT R28, R2, 0xfffffff8, RZ, 0xc0, !PT ;  /* 0xfffffff8021c7812 */ /* 0x000fe200078ec0ff */
[----:B------:R-:W-:Y:S01]  /*0650*/  IMAD.MOV.U32 R20, RZ, RZ, 0x0 ;  /* 0x00000000ff147424 */ /* 0x000fe200078e00ff */
[----:B------:R-:W1:Y:S01]  /*0660*/  LDCU.64 UR4, c[0x0][0x3a0] ;  /* 0x00007400ff0477ac */ /* 0x000e620008000a00 */
[----:B------:R-:W-:Y:S02]  /*0670*/  IMAD.MOV.U32 R21, RZ, RZ, -0x40100000 ;  /* 0xbff00000ff157424 */ /* 0x000fe400078e00ff */
[----:B------:R-:W-:Y:S01]  /*0680*/  IMAD.MOV R28, RZ, RZ, -R28 ;  /* 0x000000ffff1c7224 */ /* 0x000fe200078e0a1c */
[----:B------:R-:W2:Y:S01]  /*0690*/  LDCU.64 UR8, c[0x0][0x398] ;  /* 0x00007300ff0877ac */ /* 0x000ea20008000a00 */
[----:B------:R-:W3:Y:S08]  /*06a0*/  LDC.64 R8, c[0x0][0x390] ;  /* 0x0000e400ff087b82 */ /* 0x000ef00000000a00 */
[----:B------:R-:W4:Y:S01]  /*06b0*/  LDC.64 R4, c[0x0][0x380] ;  /* 0x0000e000ff047b82 */ /* 0x000f220000000a00 */
[----:B0-----:R-:W-:-:S05]  /*06c0*/  IADD3 R6, P1, PT, R6, 0x20, RZ ;  /* 0x0000002006067810 */ /* 0x001fca0007f3e0ff */
[----:B------:R-:W-:Y:S01]  /*06d0*/  IMAD.X R7, RZ, RZ, R7, P1 ;  /* 0x000000ffff077224 */ /* 0x000fe200008e0607 */
[----:B---3--:R-:W-:-:S05]  /*06e0*/  IADD3 R8, P2, PT, R8, 0x20, RZ ;  /* 0x0000002008087810 */ /* 0x008fca0007f5e0ff */
[----:B-12---:R-:W-:-:S08]  /*06f0*/  IMAD.X R9, RZ, RZ, R9, P2 ;  /* 0x000000ffff097224 */ /* 0x006fd000010e0609 */
.L_x_7:
[----:B0---4-:R-:W-:-:S04]  /*0700*/  IMAD.WIDE R10, R0, 0x8, R4 ;  /* 0x00000008000a7825 */ /* 0x011fc800078e0204 */
[----:B------:R-:W-:Y:S01]  /*0710*/  IMAD.WIDE R12, R0, 0x8, R6 ;  /* 0x00000008000c7825 */ /* 0x000fe200078e0206 */
[----:B------:R-:W2:Y:S04]  /*0720*/  LDG.E.64.CONSTANT R24, desc[UR6][R10.64] ;  /* 0x000000060a187981 */ /* 0x000ea8000c1e9b00 */
[----:B------:R-:W3:Y:S04]  /*0730*/  LDG.E.64.CONSTANT R22, desc[UR6][R12.64+-0x20] ;  /* 0xffffe0060c167981 */ /* 0x000ee8000c1e9b00 */
[----:B------:R-:W4:Y:S04]  /*0740*/  LDG.E.64.CONSTANT R14, desc[UR6][R12.64+-0x18] ;  /* 0xffffe8060c0e7981 */ /* 0x000f28000c1e9b00 */
[----:B------:R-:W5:Y:S01]  /*0750*/  LDG.E.64.CONSTANT R18, desc[UR6][R10.64+0x8] ;  /* 0x000008060a127981 */ /* 0x000f62000c1e9b00 */
[----:B--2---:R-:W-:-:S02]  /*0760*/  DADD R16, -RZ, -R24 ;  /* 0x00000000ff107229 */ /* 0x004fc40000000918 */
[C---:B---3--:R-:W-:Y:S02]  /*0770*/  DSETP.GT.AND P1, PT, R22.reuse, RZ, PT ;  /* 0x000000ff1600722a */ /* 0x048fe40003f24000 */
[----:B------:R-:W-:Y:S01]  /*0780*/  DSETP.NE.AND P2, PT, R22, RZ, PT ;  /* 0x000000ff1600722a */ /* 0x000fe20003f45000 */
[----:B------:R-:W2:Y:S05]  /*0790*/  LDG.E.64.CONSTANT R22, desc[UR6][R12.64+-0x10] ;  /* 0xfffff0060c167981 */ /* 0x000eaa000c1e9b00 */
[----:B------:R-:W-:Y:S02]  /*07a0*/  FSEL R16, R24, R16, P1 ;  /* 0x0000001018107208 */ /* 0x000fe40000800000 */
[----:B------:R-:W-:Y:S01]  /*07b0*/  FSEL R17, R25, R17, P1 ;  /* 0x0000001119117208 */ /* 0x000fe20000800000 */
[----:B------:R-:W-:-:S05]  /*07c0*/  DSETP.NAN.AND P1, PT, R24, R24, PT ;  /* 0x000000181800722a */ /* 0x000fca0003f28000 */
[----:B------:R-:W-:Y:S02]  /*07d0*/  DADD R16, R16, 1 ;  /* 0x3ff0000010107429 */ /* 0x000fe40000000000 */
[----:B----4-:R-:W-:-:S08]  /*07e0*/  DSETP.GT.AND P3, PT, R14, RZ, PT ;  /* 0x000000ff0e00722a */ /* 0x010fd00003f64000 */
[----:B------:R-:W-:Y:S02]  /*07f0*/  FSEL R24, R16, RZ, !P1 ;  /* 0x000000ff10187208 */ /* 0x000fe40004800000 */
[----:B------:R-:W-:Y:S01]  /*0800*/  FSEL R25, R17, 1.875, !P1 ;  /* 0x3ff0000011197808 */ /* 0x000fe20004800000 */
[----:B------:R-:W-:Y:S01]  /*0810*/  DSETP.NE.AND P1, PT, R14, RZ, PT ;  /* 0x000000ff0e00722a */ /* 0x000fe20003f25000 */
[----:B------:R-:W-:Y:S02]  /*0820*/  FSEL R14, R24, RZ, P2 ;  /* 0x000000ff180e7208 */ /* 0x000fe40001000000 */
[----:B------:R-:W-:Y:S01]  /*0830*/  FSEL R15, R25, 1.875, P2 ;  /* 0x3ff00000190f7808 */ /* 0x000fe20001000000 */
[----:B------:R-:W-:-:S08]  /*0840*/  DMUL R24, R20, UR4 ;  /* 0x0000000414187c28 */ /* 0x000fd00008000000 */
[----:B------:R-:W-:Y:S02]  /*0850*/  DMUL R14, R24, R14 ;  /* 0x0000000e180e7228 */ /* 0x000fe40000000000 */
[----:B------:R-:W3:Y:S01]  /*0860*/  LDG.E.64.CONSTANT R24, desc[UR6][R10.64+0x10] ;  /* 0x000010060a187981 */ /* 0x000ee2000c1e9b00 */
[--C-:B-----5:R-:W-:Y:S02]  /*0870*/  DADD R16, -RZ, -R18.reuse ;  /* 0x00000000ff107229 */ /* 0x120fe40000000912 */
[----:B------:R-:W-:Y:S02]  /*0880*/  DSETP.GEU.AND P2, PT, R20, RZ, PT ;  /* 0x000000ff1400722a */ /* 0x000fe40003f4e000 */
[----:B------:R-:W-:-:S06]  /*0890*/  DSETP.NAN.AND P5, PT, R18, R18, PT ;  /* 0x000000121200722a */ /* 0x000fcc0003fa8000 */
[----:B------:R-:W-:Y:S02]  /*08a0*/  FSEL R16, R18, R16, P3 ;  /* 0x0000001012107208 */ /* 0x000fe40001800000 */
[----:B------:R-:W-:Y:S02]  /*08b0*/  FSEL R17, R19, R17, P3 ;  /* 0x0000001113117208 */ /* 0x000fe40001800000 */
[----:B------:R-:W4:Y:S01]  /*08c0*/  LDG.E.64.CONSTANT R18, desc[UR6][R10.64+0x18] ;  /* 0x000018060a127981 */ /* 0x000f22000c1e9b00 */
[----:B------:R-:W-:Y:S02]  /*08d0*/  FSEL R20, R14, UR8, P2 ;  /* 0x000000080e147c08 */ /* 0x000fe40009000000 */
[----:B------:R-:W-:Y:S02]  /*08e0*/  FSEL R21, R15, UR9, P2 ;  /* 0x000000090f157c08 */ /* 0x000fe40009000000 */
[----:B------:R-:W5:Y:S01]  /*08f0*/  LDG.E.64.CONSTANT R14, desc[UR6][R12.64+-0x8] ;  /* 0xfffff8060c0e7981 */ /* 0x000f62000c1e9b00 */
[----:B------:R-:W-:-:S03]  /*0900*/  DADD R16, R16, 1 ;  /* 0x3ff0000010107429 */ /* 0x000fc60000000000 */
[----:B------:R-:W-:Y:S02]  /*0910*/  DSETP.GEU.AND P4, PT, R20, 0.25, PT ;  /* 0x3fd000001400742a */ /* 0x000fe40003f8e000 */
[C---:B--2---:R-:W-:Y:S02]  /*0920*/  DSETP.NE.AND P2, PT, R22.reuse, RZ, PT ;  /* 0x000000ff1600722a */ /* 0x044fe40003f45000 */
[----:B------:R-:W-:-:S03]  /*0930*/  DSETP.GT.AND P3, PT, R22, RZ, PT ;  /* 0x000000ff1600722a */ /* 0x000fc60003f64000 */
[----:B------:R-:W-:Y:S02]  /*0940*/  FSEL R22, R16, RZ, !P5 ;  /* 0x000000ff10167208 */ /* 0x000fe40006800000 */
[----:B------:R-:W-:Y:S02]  /*0950*/  FSEL R23, R17, 1.875, !P5 ;  /* 0x3ff0000011177808 */ /* 0x000fe40006800000 */
[----:B------:R-:W-:Y:S02]  /*0960*/  FSEL R16, R20, RZ, P4 ;  /* 0x000000ff14107208 */ /* 0x000fe40002000000 */
[----:B------:R-:W-:Y:S02]  /*0970*/  FSEL R17, R21, 1.625, P4 ;  /* 0x3fd0000015117808 */ /* 0x000fe40002000000 */
[----:B------:R-:W-:Y:S02]  /*0980*/  FSEL R20, R22, RZ, P1 ;  /* 0x000000ff16147208 */ /* 0x000fe40000800000 */
[----:B------:R-:W-:-:S02]  /*0990*/  FSEL R21, R23, 1.875, P1 ;  /* 0x3ff0000017157808 */ /* 0x000fc40000800000 */
[----:B------:R-:W-:-:S08]  /*09a0*/  DMUL R22, R16, UR4 ;  /* 0x0000000410167c28 */ /* 0x000fd00008000000 */
[----:B------:R-:W-:Y:S02]  /*09b0*/  DMUL R20, R22, R20 ;  /* 0x0000001416147228 */ /* 0x000fe40000000000 */
[----:B---3--:R-:W-:-:S06]  /*09c0*/  DADD R22, -RZ, -R24 ;  /* 0x00000000ff167229 */ /* 0x008fcc0000000918 */
[----:B------:R-:W-:-:S04]  /*09d0*/  DSETP.GEU.AND P4, PT, R20, 0.25, PT ;  /* 0x3fd000001400742a */ /* 0x000fc80003f8e000 */
[----:B------:R-:W-:Y:S02]  /*09e0*/  FSEL R22, R24, R22, P3 ;  /* 0x0000001618167208 */ /* 0x000fe40001800000 */
[----:B------:R-:W-:Y:S01]  /*09f0*/  FSEL R23, R25, R23, P3 ;  /* 0x0000001719177208 */ /* 0x000fe20001800000 */
[----:B------:R-:W-:-:S05]  /*0a00*/  DSETP.NAN.AND P5, PT, R24, R24, PT ;  /* 0x000000181800722a */ /* 0x000fca0003fa8000 */
[----:B------:R-:W-:Y:S01]  /*0a10*/  DADD R22, R22, 1 ;  /* 0x3ff0000016167429 */ /* 0x000fe20000000000 */
[----:B------:R-:W-:Y:S02]  /*0a20*/  FSEL R20, R20, RZ, P4 ;  /* 0x000000ff14147208 */ /* 0x000fe40002000000 */
[----:B------:R-:W-:Y:S01]  /*0a30*/  FSEL R21, R21, 1.625, P4 ;  /* 0x3fd0000015157808 */ /* 0x000fe20002000000 */
[----:B-----5:R-:W-:-:S06]  /*0a40*/  DSETP.GT.AND P3, PT, R14, RZ, PT ;  /* 0x000000ff0e00722a */ /* 0x020fcc0003f64000 */
[----:B------:R-:W-:Y:S02]  /*0a50*/  FSEL R24, R22, RZ, !P5 ;  /* 0x000000ff16187208 */ /* 0x000fe40006800000 */
[----:B------:R-:W-:Y:S01]  /*0a60*/  FSEL R25, R23, 1.875, !P5 ;  /* 0x3ff0000017197808 */ /* 0x000fe20006800000 */
[----:B----4-:R-:W-:Y:S02]  /*0a70*/  DADD R22, -RZ, -R18 ;  /* 0x00000000ff167229 */ /* 0x010fe40000000912 */
[----:B------:R-:W-:Y:S01]  /*0a80*/  DMUL R26, R20, UR4 ;  /* 0x00000004141a7c28 */ /* 0x000fe20008000000 */
[----:B------:R-:W-:Y:S02]  /*0a90*/  FSEL R24, R24, RZ, P2 ;  /* 0x000000ff18187208 */ /* 0x000fe40001000000 */
[----:B------:R-:W-:-:S05]  /*0aa0*/  FSEL R25, R25, 1.875, P2 ;  /* 0x3ff0000019197808 */ /* 0x000fca0001000000 */
[----:B------:R-:W-:Y:S01]  /*0ab0*/  FSEL R22, R18, R22, P3 ;  /* 0x0000001612167208 */ /* 0x000fe20001800000 */
[----:B------:R-:W-:Y:S01]  /*0ac0*/  DMUL R24, R26, R24 ;  /* 0x000000181a187228 */ /* 0x000fe20000000000 */
[----:B------:R-:W-:Y:S01]  /*0ad0*/  FSEL R23, R19, R23, P3 ;  /* 0x0000001713177208 */ /* 0x000fe20001800000 */
[----:B------:R-:W-:Y:S01]  /*0ae0*/  DSETP.NAN.AND P3, PT, R18, R18, PT ;  /* 0x000000121200722a */ /* 0x000fe20003f68000 */
[----:B------:R-:W2:Y:S04]  /*0af0*/  LDG.E.64.CONSTANT R26, desc[UR6][R12.64] ;  /* 0x000000060c1a7981 */ /* 0x000ea8000c1e9b00 */
[----:B------:R-:W3:Y:S01]  /*0b00*/  LDG.E.64.CONSTANT R18, desc[UR6][R10.64+0x20] ;  /* 0x000020060a127981 */ /* 0x000ee2000c1e9b00 */
[----:B------:R-:W-:Y:S01]  /*0b10*/  DSETP.NE.AND P1, PT, R14, RZ, PT ;  /* 0x000000ff0e00722a */ /* 0x000fe20003f25000 */
[----:B------:R-:W-:Y:S01]  /*0b20*/  IMAD.WIDE R14, R0, 0x8, R8 ;  /* 0x00000008000e7825 */ /* 0x000fe200078e0208 */
[----:B------:R-:W-:-:S02]  /*0b30*/  DADD R22, R22, 1 ;  /* 0x3ff0000016167429 */ /* 0x000fc40000000000 */
[----:B------:R-:W-:Y:S02]  /*0b40*/  DSETP.GEU.AND P2, PT, R24, 0.25, PT ;  /* 0x3fd000001800742a */ /* 0x000fe40003f4e000 */
[----:B------:R0:W-:Y:S06]  /*0b50*/  STG.E.64 desc[UR6][R14.64+-0x20], R16 ;  /* 0xffffe0100e007986 */ /* 0x0001ec000c101b06 */
[----:B------:R-:W-:Y:S02]  /*0b60*/  FSEL R22, R22, RZ, !P3 ;  /* 0x000000ff16167208 */ /* 0x000fe40005800000 */
[----:B------:R-:W-:-:S02]  /*0b70*/  FSEL R23, R23, 1.875, !P3 ;  /* 0x3ff0000017177808 */ /* 0x000fc40005800000 */
[----:B0-----:R-:W-:Y:S02]  /*0b80*/  FSEL R16, R24, RZ, P2 ;  /* 0x000000ff18107208 */ /* 0x001fe40001000000 */
[----:B------:R-:W-:Y:S02]  /*0b90*/  FSEL R17, R25, 1.625, P2 ;  /* 0x3fd0000019117808 */ /* 0x000fe40001000000 */
[----:B------:R-:W-:Y:S02]  /*0ba0*/  FSEL R22, R22, RZ, P1 ;  /* 0x000000ff16167208 */ /* 0x000fe40000800000 */
[----:B------:R-:W-:Y:S02]  /*0bb0*/  FSEL R23, R23, 1.875, P1 ;  /* 0x3ff0000017177808 */ /* 0x000fe40000800000 */
[----:B------:R-:W-:Y:S01]  /*0bc0*/  DMUL R24, R16, UR4 ;  /* 0x0000000410187c28 */ /* 0x000fe20008000000 */
[----:B------:R0:W-:Y:S07]  /*0bd0*/  STG.E.64 desc[UR6][R14.64+-0x18], R20 ;  /* 0xffffe8140e007986 */ /* 0x0001ee000c101b06 */
[----:B0-----:R-:W-:Y:S01]  /*0be0*/  DMUL R20, R24, R22 ;  /* 0x0000001618147228 */ /* 0x001fe20000000000 */
[----:B------:R-:W4:Y:S04]  /*0bf0*/  LDG.E.64.CONSTANT R22, desc[UR6][R12.64+0x8] ;  /* 0x000008060c167981 */ /* 0x000f28000c1e9b00 */
[----:B------:R-:W5:Y:S03]  /*0c00*/  LDG.E.64.CONSTANT R24, desc[UR6][R10.64+0x28] ;  /* 0x000028060a187981 */ /* 0x000f66000c1e9b00 */
[----:B------:R-:W-:Y:S01]  /*0c10*/  DSETP.GEU.AND P4, PT, R20, 0.25, PT ;  /* 0x3fd000001400742a */ /* 0x000fe20003f8e000 */
[----:B------:R0:W-:Y:S04]  /*0c20*/  STG.E.64 desc[UR6][R14.64+-0x10], R16 ;  /* 0xfffff0100e007986 */ /* 0x0001e8000c101b06 */
[----:B0-----:R-:W5:Y:S01]  /*0c30*/  LDG.E.64.CONSTANT R16, desc[UR6][R10.64+0x38] ;  /* 0x000038060a107981 */ /* 0x001f62000c1e9b00 */
[----:B--2---:R-:W-:-:S02]  /*0c40*/  DSETP.NE.AND P2, PT, R26, RZ, PT ;  /* 0x000000ff1a00722a */ /* 0x004fc40003f45000 */
[----:B------:R-:W-:Y:S02]  /*0c50*/  DSETP.GT.AND P1, PT, R26, RZ, PT ;  /* 0x000000ff1a00722a */ /* 0x000fe40003f24000 */
[----:B---3--:R-:W-:-:S10]  /*0c60*/  DADD R26, -RZ, -R18 ;  /* 0x00000000ff1a7229 */ /* 0x008fd40000000912 */
[----:B------:R-:W-:Y:S02]  /*0c70*/  FSEL R26, R18, R26, P1 ;  /* 0x0000001a121a7208 */ /* 0x000fe40000800000 */
[----:B------:R-:W-:Y:S01]  /*0c80*/  FSEL R27, R19, R27, P1 ;  /* 0x0000001b131b7208 */ /* 0x000fe20000800000 */
[----:B------:R-:W-:-:S05]  /*0c90*/  DSETP.NAN.AND P5, PT, R18, R18, PT ;  /* 0x000000121200722a */ /* 0x000fca0003fa8000 */
[----:B------:R-:W-:Y:S01]  /*0ca0*/  DADD R26, R26, 1 ;  /* 0x3ff000001a1a7429 */ /* 0x000fe20000000000 */
[----:B------:R-:W-:Y:S02]  /*0cb0*/  FSEL R18, R20, RZ, P4 ;  /* 0x000000ff14127208 */ /* 0x000fe40002000000 */
[----:B------:R-:W-:-:S07]  /*0cc0*/  FSEL R19, R21, 1.625, P4 ;  /* 0x3fd0000015137808 */ /* 0x000fce0002000000 */
[----:B------:R-:W-:Y:S02]  /*0cd0*/  FSEL R26, R26, RZ, !P5 ;  /* 0x000000ff1a1a7208 */ /* 0x000fe40006800000 */
[----:B------:R-:W-:Y:S02]  /*0ce0*/  FSEL R27, R27, 1.875, !P5 ;  /* 0x3ff000001b1b7808 */ /* 0x000fe40006800000 */
[----:B------:R-:W-:Y:S02]  /*0cf0*/  FSEL R26, R26, RZ, P2 ;  /* 0x000000ff1a1a7208 */ /* 0x000fe40001000000 */
[----:B------:R-:W-:Y:S01]  /*0d00*/  FSEL R27, R27, 1.875, P2 ;  /* 0x3ff000001b1b7808 */ /* 0x000fe20001000000 */
[C---:B----4-:R-:W-:Y:S02]  /*0d10*/  DSETP.NE.AND P1, PT, R22.reuse, RZ, PT ;  /* 0x000000ff1600722a */ /* 0x050fe40003f25000 */
[----:B------:R-:W-:Y:S02]  /*0d20*/  DSETP.GT.AND P3, PT, R22, RZ, PT ;  /* 0x000000ff1600722a */ /* 0x000fe40003f64000 */
[----:B------:R-:W-:-:S02]  /*0d30*/  DMUL R22, R18, UR4 ;  /* 0x0000000412167c28 */ /* 0x000fc40008000000 */
[----:B-----5:R-:W-:-:S06]  /*0d40*/  DADD R20, -RZ, -R24 ;  /* 0x00000000ff147229 */ /* 0x020fcc0000000918 */
[----:B------:R-:W-:Y:S02]  /*0d50*/  DMUL R26, R22, R26 ;  /* 0x0000001a161a7228 */ /* 0x000fe40000000000 */
[----:B------:R-:W2:Y:S01]  /*0d60*/  LDG.E.64.CONSTANT R22, desc[UR6][R12.64+0x10] ;  /* 0x000010060c167981 */ /* 0x000ea2000c1e9b00 */
[----:B------:R-:W-:Y:S01]  /*0d70*/  DSETP.NAN.AND P5, PT, R24, R24, PT ;  /* 0x000000181800722a */ /* 0x000fe20003fa8000 */
[----:B------:R-:W-:Y:S02]  /*0d80*/  FSEL R20, R24, R20, P3 ;  /* 0x0000001418147208 */ /* 0x000fe40001800000 */
[----:B------:R-:W-:Y:S02]  /*0d90*/  FSEL R21, R25, R21, P3 ;  /* 0x0000001519157208 */ /* 0x000fe40001800000 */
[----:B------:R-:W3:Y:S04]  /*0da0*/  LDG.E.64.CONSTANT R24, desc[UR6][R10.64+0x30] ;  /* 0x000030060a187981 */ /* 0x000ee8000c1e9b00 */
[----:B------:R-:W4:Y:S01]  /*0db0*/  LDG.E.64.CONSTANT R12, desc[UR6][R12.64+0x18] ;  /* 0x000018060c0c7981 */ /* 0x000f22000c1e9b00 */
[----:B------:R-:W-:-:S02]  /*0dc0*/  DADD R20, R20, 1 ;  /* 0x3ff0000014147429 */ /* 0x000fc40000000000 */
[----:B------:R-:W-:Y:S01]  /*0dd0*/  DSETP.GEU.AND P4, PT, R26, 0.25, PT ;  /* 0x3fd000001a00742a */ /* 0x000fe20003f8e000 */
[----:B------:R0:W-:Y:S02]  /*0de0*/  STG.E.64 desc[UR6][R14.64+-0x8], R18 ;  /* 0xfffff8120e007986 */ /* 0x0001e4000c101b06 */
[----:B0-----:R-:W-:Y:S01]  /*0df0*/  DADD R18, -RZ, -R16 ;  /* 0x00000000ff127229 */ /* 0x001fe20000000910 */
[----:B------:R-:W-:Y:S02]  /*0e00*/  VIADD R28, R28, 0x8 ;  /* 0x000000081c1c7836 */ /* 0x000fe40000000000 */
[----:B------:R-:W-:Y:S01]  /*0e10*/  VIADD R0, R0, 0x8 ;  /* 0x0000000800007836 */ /* 0x000fe20000000000 */
[C---:B--2---:R-:W-:Y:S02]  /*0e20*/  DSETP.NE.AND P2, PT, R22.reuse, RZ, PT ;  /* 0x000000ff1600722a */ /* 0x044fe40003f45000 */
[----:B------:R-:W-:Y:S01]  /*0e30*/  DSETP.GT.AND P3, PT, R22, RZ, PT ;  /* 0x000000ff1600722a */ /* 0x000fe20003f64000 */
[----:B------:R-:W-:-:S02]  /*0e40*/  FSEL R22, R26, RZ, P4 ;  /* 0x000000ff1a167208 */ /* 0x000fc40002000000 */
[----:B------:R-:W-:Y:S02]  /*0e50*/  FSEL R23, R27, 1.625, P4 ;  /* 0x3fd000001b177808 */ /* 0x000fe40002000000 */
[----:B------:R-:W-:Y:S02]  /*0e60*/  FSEL R26, R20, RZ, !P5 ;  /* 0x000000ff141a7208 */ /* 0x000fe40006800000 */
[----:B------:R-:W-:Y:S01]  /*0e70*/  FSEL R27, R21, 1.875, !P5 ;  /* 0x3ff00000151b7808 */ /* 0x000fe20006800000 */
[----:B---3--:R-:W-:Y:S01]  /*0e80*/  DADD R20, -RZ, -R24 ;  /* 0x00000000ff147229 */ /* 0x008fe20000000918 */
[----:B------:R-:W-:Y:S02]  /*0e90*/  FSEL R10, R26, RZ, P1 ;  /* 0x000000ff1a0a7208 */ /* 0x000fe40000800000 */
[----:B------:R-:W-:Y:S01]  /*0ea0*/  FSEL R11, R27, 1.875, P1 ;  /* 0x3ff000001b0b7808 */ /* 0x000fe20000800000 */
[----:B------:R-:W-:-:S06]  /*0eb0*/  DMUL R26, R22, UR4 ;  /* 0x00000004161a7c28 */ /* 0x000fcc0008000000 */
[----:B------:R-:W-:Y:S02]  /*0ec0*/  FSEL R20, R24, R20, P3 ;  /* 0x0000001418147208 */ /* 0x000fe40001800000 */
[----:B------:R-:W-:Y:S01]  /*0ed0*/  DMUL R10, R26, R10 ;  /* 0x0000000a1a0a7228 */ /* 0x000fe20000000000 */
[----:B------:R-:W-:Y:S01]  /*0ee0*/  FSEL R21, R25, R21, P3 ;  /* 0x0000001519157208 */ /* 0x000fe20001800000 */
[----:B------:R-:W-:-:S05]  /*0ef0*/  DSETP.NAN.AND P3, PT, R24, R24, PT ;  /* 0x000000181800722a */ /* 0x000fca0003f68000 */
[----:B------:R-:W-:Y:S02]  /*0f00*/  DADD R20, R20, 1 ;  /* 0x3ff0000014147429 */ /* 0x000fe40000000000 */
[----:B------:R-:W-:-:S06]  /*0f10*/  DSETP.GEU.AND P1, PT, R10, 0.25, PT ;  /* 0x3fd000000a00742a */ /* 0x000fcc0003f2e000 */
[----:B------:R-:W-:Y:S02]  /*0f20*/  FSEL R10, R10, RZ, P1 ;  /* 0x000000ff0a0a7208 */ /* 0x000fe40000800000 */
[----:B------:R-:W-:Y:S02]  /*0f30*/  FSEL R11, R11, 1.625, P1 ;  /* 0x3fd000000b0b7808 */ /* 0x000fe40000800000 */
[----:B------:R-:W-:Y:S02]  /*0f40*/  FSEL R20, R20, RZ, !P3 ;  /* 0x000000ff14147208 */ /* 0x000fe40005800000 */
[----:B------:R-:W-:Y:S02]  /*0f50*/  FSEL R21, R21, 1.875, !P3 ;  /* 0x3ff0000015157808 */ /* 0x000fe40005800000 */
[----:B------:R-:W-:Y:S01]  /*0f60*/  DMUL R24, R10, UR4 ;  /* 0x000000040a187c28 */ /* 0x000fe20008000000 */
[----:B------:R-:W-:Y:S02]  /*0f70*/  FSEL R20, R20, RZ, P2 ;  /* 0x000000ff14147208 */ /* 0x000fe40001000000 */
[----:B------:R-:W-:Y:S01]  /*0f80*/  FSEL R21, R21, 1.875, P2 ;  /* 0x3ff0000015157808 */ /* 0x000fe20001000000 */
[----:B----4-:R-:W-:-:S05]  /*0f90*/  DSETP.GT.AND P1, PT, R12, RZ, PT ;  /* 0x000000ff0c00722a */ /* 0x010fca0003f24000 */
[----:B------:R-:W-:Y:S01]  /*0fa0*/  DMUL R20, R24, R20 ;  /* 0x0000001418147228 */ /* 0x000fe20000000000 */
[----:B------:R-:W-:Y:S02]  /*0fb0*/  FSEL R18, R16, R18, P1 ;  /* 0x0000001210127208 */ /* 0x000fe40000800000 */
[----:B------:R-:W-:Y:S01]  /*0fc0*/  FSEL R19, R17, R19, P1 ;  /* 0x0000001311137208 */ /* 0x000fe20000800000 */
[----:B------:R-:W-:-:S04]  /*0fd0*/  DSETP.NAN.AND P2, PT, R16, R16, PT ;  /* 0x000000101000722a */ /* 0x000fc80003f48000 */
[----:B------:R-:W-:Y:S02]  /*0fe0*/  DSETP.GEU.AND P1, PT, R20, 0.25, PT ;  /* 0x3fd000001400742a */ /* 0x000fe40003f2e000 */
[----:B------:R-:W-:-:S04]  /*0ff0*/  DADD R18, R18, 1 ;  /* 0x3ff0000012127429 */ /* 0x000fc80000000000 */
[----:B------:R-:W-:Y:S02]  /*1000*/  FSEL R16, R20, RZ, P1 ;  /* 0x000000ff14107208 */ /* 0x000fe40000800000 */
[----:B------:R-:W-:Y:S01]  /*1010*/  FSEL R17, R21, 1.625, P1 ;  /* 0x3fd0000015117808 */ /* 0x000fe20000800000 */
[----:B------:R-:W-:-:S03]  /*1020*/  DSETP.NE.AND P1, PT, R12, RZ, PT ;  /* 0x000000ff0c00722a */ /* 0x000fc60003f25000 */
[----:B------:R-:W-:Y:S02]  /*1030*/  FSEL R18, R18, RZ, !P2 ;  /* 0x000000ff12127208 */ /* 0x000fe40005000000 */
[----:B------:R-:W-:Y:S01]  /*1040*/  FSEL R19, R19, 1.875, !P2 ;  /* 0x3ff0000013137808 */ /* 0x000fe20005000000 */
[----:B------:R-:W-:Y:S01]  /*1050*/  DMUL R12, R16, UR4 ;  /* 0x00000004100c7c28 */ /* 0x000fe20008000000 */
[----:B------:R-:W-:Y:S02]  /*1060*/  FSEL R18, R18, RZ, P1 ;  /* 0x000000ff12127208 */ /* 0x000fe40000800000 */
[----:B------:R-:W-:-:S06]  /*1070*/  FSEL R19, R19, 1.875, P1 ;  /* 0x3ff0000013137808 */ /* 0x000fcc0000800000 */
[----:B------:R-:W-:-:S08]  /*1080*/  DMUL R12, R12, R18 ;  /* 0x000000120c0c7228 */ /* 0x000fd00000000000 */
[----:B------:R-:W-:-:S06]  /*1090*/  DSETP.GEU.AND P1, PT, R12, 0.25, PT ;  /* 0x3fd000000c00742a */ /* 0x000fcc0003f2e000 */
[----:B------:R-:W-:Y:S02]  /*10a0*/  FSEL R20, R12, RZ, P1 ;  /* 0x000000ff0c147208 */ /* 0x000fe40000800000 */
[----:B------:R-:W-:Y:S02]  /*10b0*/  FSEL R21, R13, 1.625, P1 ;  /* 0x3fd000000d157808 */ /* 0x000fe40000800000 */
[----:B------:R-:W-:Y:S01]  /*10c0*/  ISETP.NE.AND P1, PT, R28, RZ, PT ;  /* 0x000000ff1c00720c */ /* 0x000fe20003f25270 */
[----:B------:R0:W-:Y:S04]  /*10d0*/  STG.E.64 desc[UR6][R14.64], R22 ;  /* 0x000000160e007986 */ /* 0x0001e8000c101b06 */
[----:B------:R0:W-:Y:S04]  /*10e0*/  STG.E.64 desc[UR6][R14.64+0x8], R10 ;  /* 0x0000080a0e007986 */ /* 0x0001e8000c101b06 */
[----:B------:R0:W-:Y:S04]  /*10f0*/  STG.E.64 desc[UR6][R14.64+0x10], R16 ;  /* 0x000010100e007986 */ /* 0x0001e8000c101b06 */
[----:B------:R0:W-:Y:S01]  /*1100*/  STG.E.64 desc[UR6][R14.64+0x18], R20 ;  /* 0x000018140e007986 */ /* 0x0001e2000c101b06 */
[----:B------:R-:W-:Y:S05]  /*1110*/  @P1 BRA `(.L_x_7) ;  /* 0xfffffff400781947 */ /* 0x000fea000383ffff */
.L_x_6:
[----:B------:R-:W-:Y:S05]  /*1120*/  @!P0 EXIT ;  /* 0x000000000000894d */ /* 0x000fea0003800000 */
[----:B------:R-:W-:Y:S02]  /*1130*/  ISETP.GE.U32.AND P1, PT, R3, 0x4, PT ;  /* 0x000000040300780c */ /* 0x000fe40003f26070 */
[----:B0-----:R-:W-:-:S04]  /*1140*/  LOP3.LUT R22, R2, 0x3, RZ, 0xc0, !PT ;  /* 0x0000000302167812 */ /* 0x001fc800078ec0ff */
[----:B------:R-:W-:-:S07]  /*1150*/  ISETP.NE.AND P0, PT, R22, RZ, PT ;  /* 0x000000ff1600720c */ /* 0x000fce0003f05270 */
[----:B------:R-:W-:Y:S06]  /*1160*/  @!P1 BRA `(.L_x_8) ;  /* 0x0000000400609947 */ /* 0x000fec0003800000 */
[----:B------:R-:W0:Y:S01]  /*1170*/  LDC.64 R24, c[0x0][0x380] ;  /* 0x0000e000ff187b82 */ /* 0x000e220000000a00 */
[----:B------:R-:W1:Y:S01]  /*1180*/  LDCU.64 UR4, c[0x0][0x3a0] ;  /* 0x00007400ff0477ac */ /* 0x000e620008000a00 */
[----:B------:R-:W2:Y:S06]  /*1190*/  LDCU.64 UR8, c[0x0][0x398] ;  /* 0x00007300ff0877ac */ /* 0x000eac0008000a00 */
[----:B------:R-:W3:Y:S01]  /*11a0*/  LDC.64 R26, c[0x0][0x388] ;  /* 0x0000e200ff1a7b82 */ /* 0x000ee20000000a00 */
[----:B0-----:R-:W-:-:S05]  /*11b0*/  IMAD.WIDE R24, R0, 0x8, R24 ;  /* 0x0000000800187825 */ /* 0x001fca00078e0218 */
[----:B------:R-:W4:Y:S01]  /*11c0*/  LDG.E.64.CONSTANT R18, desc[UR6][R24.64] ;  /* 0x0000000618127981 */ /* 0x000f22000c1e9b00 */
[----:B---3--:R-:W-:-:S03]  /*11d0*/  IMAD.WIDE R26, R0, 0x8, R26 ;  /* 0x00000008001a7825 */ /* 0x008fc600078e021a */
[----:B------:R-:W3:Y:S04]  /*11e0*/  LDG.E.64.CONSTANT R14, desc[UR6][R24.64+0x8] ;  /* 0x00000806180e7981 */ /* 0x000ee8000c1e9b00 */
[----:B------:R-:W5:Y:S04]  /*11f0*/  LDG.E.64.CONSTANT R16, desc[UR6][R26.64] ;  /* 0x000000061a107981 */ /* 0x000f68000c1e9b00 */
[----:B------:R-:W2:Y:S04]  /*1200*/  LDG.E.64.CONSTANT R8, desc[UR6][R26.64+0x8] ;  /* 0x000008061a087981 */ /* 0x000ea8000c1e9b00 */
[----:B------:R-:W2:Y:S04]  /*1210*/  LDG.E.64.CONSTANT R10, desc[UR6][R24.64+0x10] ;  /* 0x00001006180a7981 */ /* 0x000ea8000c1e9b00 */
[----:B------:R-:W2:Y:S04]  /*1220*/  LDG.E.64.CONSTANT R12, desc[UR6][R26.64+0x10] ;  /* 0x000010061a0c7981 */ /* 0x000ea8000c1e9b00 */
[----:B------:R3:W2:Y:S04]  /*1230*/  LDG.E.64.CONSTANT R6, desc[UR6][R24.64+0x18] ;  /* 0x0000180618067981 */ /* 0x0006a8000c1e9b00 */
[----:B------:R-:W2:Y:S01]  /*1240*/  LDG.E.64.CONSTANT R4, desc[UR6][R26.64+0x18] ;  /* 0x000018061a047981 */ /* 0x000ea2000c1e9b00 */
[----:B----4-:R-:W-:-:S02]  /*1250*/  DADD R28, -RZ, -R18 ;  /* 0x00000000ff1c7229 */ /* 0x010fc40000000912 */
[----:B-----5:R-:W-:-:S08]  /*1260*/  DSETP.GT.AND P1, PT, R16, RZ, PT ;  /* 0x000000ff1000722a */ /* 0x020fd00003f24000 */
[----:B------:R-:W-:Y:S02]  /*1270*/  FSEL R28, R18, R28, P1 ;  /* 0x0000001c121c7208 */ /* 0x000fe40000800000 */
[----:B------:R-:W-:Y:S01]  /*1280*/  FSEL R29, R19, R29, P1 ;  /* 0x0000001d131d7208 */ /* 0x000fe20000800000 */
[----:B------:R-:W-:-:S05]  /*1290*/  DSETP.NAN.AND P2, PT, R18, R18, PT ;  /* 0x000000121200722a */ /* 0x000fca0003f48000 */
[----:B------:R-:W-:Y:S02]  /*12a0*/  DADD R28, R28, 1 ;  /* 0x3ff000001c1c7429 */ /* 0x000fe40000000000 */
[----:B------:R-:W-:Y:S02]  /*12b0*/  DSETP.NE.AND P1, PT, R16, RZ, PT ;  /* 0x000000ff1000722a */ /* 0x000fe40003f25000 */
[----:B-1----:R-:W-:-:S06]  /*12c0*/  DMUL R16, R20, UR4 ;  /* 0x0000000414107c28 */ /* 0x002fcc0008000000 */
[----:B------:R-:W-:Y:S02]  /*12d0*/  FSEL R18, R28, RZ, !P2 ;  /* 0x000000ff1c127208 */ /* 0x000fe40005000000 */
[----:B------:R-:W-:Y:S02]  /*12e0*/  FSEL R28, R29, 1.875, !P2 ;  /* 0x3ff000001d1c7808 */ /* 0x000fe40005000000 */
[----:B------:R-:W-:Y:S02]  /*12f0*/  FSEL R18, R18, RZ, P1 ;  /* 0x000000ff12127208 */ /* 0x000fe40000800000 */
[----:B------:R-:W-:Y:S01]  /*1300*/  FSEL R19, R28, 1.875, P1 ;  /* 0x3ff000001c137808 */ /* 0x000fe20000800000 */
[----:B---3--:R-:W-:-:S05]  /*1310*/  DADD R24, -RZ, -R14 ;  /* 0x00000000ff187229 */ /* 0x008fca000000090e */
[----:B------:R-:W-:Y:S02]  /*1320*/  DMUL R16, R16, R18 ;  /* 0x0000001210107228 */ /* 0x000fe40000000000 */
[----:B--2---:R-:W-:Y:S02]  /*1330*/  DSETP.GT.AND P1, PT, R8, RZ, PT ;  /* 0x000000ff0800722a */ /* 0x004fe40003f24000 */
[----:B------:R-:W-:-:S04]  /*1340*/  DSETP.GEU.AND P2, PT, R20, RZ, PT ;  /* 0x000000ff1400722a */ /* 0x000fc80003f4e000 */
[----:B------:R-:W-:Y:S02]  /*1350*/  FSEL R18, R14, R24, P1 ;  /* 0x000000180e127208 */ /* 0x000fe40000800000 */
[----:B------:R-:W-:Y:S02]  /*1360*/  FSEL R19, R15, R25, P1 ;  /* 0x000000190f137208 */ /* 0x000fe40000800000 */
[----:B------:R-:W-:Y:S02]  /*1370*/  FSEL R20, R16, UR8, P2 ;  /* 0x0000000810147c08 */ /* 0x000fe40009000000 */
[----:B------:R-:W-:Y:S02]  /*1380*/  FSEL R21, R17, UR9, P2 ;  /* 0x0000000911157c08 */ /* 0x000fe40009000000 */
[----:B------:R-:W-:-:S04]  /*1390*/  DADD R16, R18, 1 ;  /* 0x3ff0000012107429 */ /* 0x000fc80000000000 */
[----:B------:R-:W-:Y:S02]  /*13a0*/  DSETP.GEU.AND P1, PT, R20, 0.25, PT ;  /* 0x3fd000001400742a */ /* 0x000fe40003f2e000 */
[----:B------:R-:W-:-:S04]  /*13b0*/  DSETP.NAN.AND P2, PT, R14, R14, PT ;  /* 0x0000000e0e00722a */ /* 0x000fc80003f48000 */
[----:B------:R-:W-:Y:S02]  /*13c0*/  FSEL R14, R20, RZ, P1 ;  /* 0x000000ff140e7208 */ /* 0x000fe40000800000 */
[----:B------:R-:W-:Y:S01]  /*13d0*/  FSEL R15, R21, 1.625, P1 ;  /* 0x3fd00000150f7808 */ /* 0x000fe20000800000 */
[----:B------:R-:W-:Y:S01]  /*13e0*/  DSETP.NE.AND P1, PT, R8, RZ, PT ;  /* 0x000000ff0800722a */ /* 0x000fe20003f25000 */
[----:B------:R-:W-:Y:S01]  /*13f0*/  FSEL R16, R16, RZ, !P2 ;  /* 0x000000ff10107208 */ /* 0x000fe20005000000 */
[----:B------:R-:W-:Y:S01]  /*1400*/  DADD R18, -RZ, -R10 ;  /* 0x00000000ff127229 */ /* 0x000fe2000000090a */
[----:B------:R-:W-:Y:S02]  /*1410*/  FSEL R17, R17, 1.875, !P2 ;  /* 0x3ff0000011117808 */ /* 0x000fe40005000000 */
[----:B------:R-:W-:Y:S01]  /*1420*/  DMUL R8, R14, UR4 ;  /* 0x000000040e087c28 */ /* 0x000fe20008000000 */
[----:B------:R-:W-:Y:S02]  /*1430*/  FSEL R16, R16, RZ, P1 ;  /* 0x000000ff10107208 */ /* 0x000fe40000800000 */
[----:B------:R-:W-:Y:S01]  /*1440*/  FSEL R17, R17, 1.875, P1 ;  /* 0x3ff0000011117808 */ /* 0x000fe20000800000 */
[----:B------:R-:W-:-:S05]  /*1450*/  DSETP.GT.AND P1, PT, R12, RZ, PT ;  /* 0x000000ff0c00722a */ /* 0x000fca0003f24000 */
[----:B------:R-:W-:Y:S01]  /*1460*/  DMUL R8, R8, R16 ;  /* 0x0000001008087228 */ /* 0x000fe20000000000 */
[----:B------:R-:W-:Y:S02]  /*1470*/  FSEL R16, R10, R18, P1 ;  /* 0x000000120a107208 */ /* 0x000fe40000800000 */
[----:B------:R-:W-:Y:S01]  /*1480*/  FSEL R17, R11, R19, P1 ;  /* 0x000000130b117208 */ /* 0x000fe20000800000 */
[----:B------:R-:W-:-:S04]  /*1490*/  DSETP.NAN.AND P3, PT, R10, R10, PT ;  /* 0x0000000a0a00722a */ /* 0x000fc80003f68000 */
[----:B------:R-:W-:Y:S02]  /*14a0*/  DSETP.GEU.AND P2, PT, R8, 0.25, PT ;  /* 0x3fd000000800742a */ /* 0x000fe40003f4e000 */
[----:B------:R-:W-:Y:S02]  /*14b0*/  DADD R16, R16, 1 ;  /* 0x3ff0000010107429 */ /* 0x000fe40000000000 */
[----:B------:R-:W-:Y:S02]  /*14c0*/  DSETP.NE.AND P1, PT, R12, RZ, PT ;  /* 0x000000ff0c00722a */ /* 0x000fe40003f25000 */
[----:B------:R-:W-:Y:S02]  /*14d0*/  FSEL R8, R8, RZ, P2 ;  /* 0x000000ff08087208 */ /* 0x000fe40001000000 */
[----:B------:R-:W-:Y:S01]  /*14e0*/  FSEL R9, R9, 1.625, P2 ;  /* 0x3fd0000009097808 */ /* 0x000fe20001000000 */
[----:B------:R-:W-:-:S03]  /*14f0*/  DADD R18, -RZ, -R6 ;  /* 0x00000000ff127229 */ /* 0x000fc60000000906 */
[----:B------:R-:W-:Y:S02]  /*1500*/  FSEL R12, R16, RZ, !P3 ;  /* 0x000000ff100c7208 */ /* 0x000fe40005800000 */
[----:B------:R-:W-:Y:S01]  /*1510*/  FSEL R16, R17, 1.875, !P3 ;  /* 0x3ff0000011107808 */ /* 0x000fe20005800000 */
[----:B------:R-:W-:Y:S01]  /*1520*/  DMUL R10, R8, UR4 ;  /* 0x00000004080a7c28 */ /* 0x000fe20008000000 */
[----:B------:R-:W-:Y:S01]  /*1530*/  FSEL R12, R12, RZ, P1 ;  /* 0x000000ff0c0c7208 */ /* 0x000fe20000800000 */
[----:B------:R-:W-:Y:S01]  /*1540*/  DSETP.GT.AND P2, PT, R4, RZ, PT ;  /* 0x000000ff0400722a */ /* 0x000fe20003f44000 */
[----:B------:R-:W-:-:S05]  /*1550*/  FSEL R13, R16, 1.875, P1 ;  /* 0x3ff00000100d7808 */ /* 0x000fca0000800000 */
[----:B------:R-:W-:Y:S01]  /*1560*/  FSEL R16, R6, R18, P2 ;  /* 0x0000001206107208 */ /* 0x000fe20001000000 */
[----:B------:R-:W-:Y:S01]  /*1570*/  DMUL R10, R10, R12 ;  /* 0x0000000c0a0a7228 */ /* 0x000fe20000000000 */
[----:B------:R-:W-:Y:S01]  /*1580*/  FSEL R17, R7, R19, P2 ;  /* 0x0000001307117208 */ /* 0x000fe20001000000 */
[----:B------:R-:W-:-:S05]  /*1590*/  DSETP.NAN.AND P2, PT, R6, R6, PT ;  /* 0x000000060600722a */ /* 0x000fca0003f48000 */
[----:B------:R-:W-:Y:S02]  /*15a0*/  DADD R12, R16, 1 ;  /* 0x3ff00000100c7429 */ /* 0x000fe40000000000 */
[----:B------:R-:W-:Y:S01]  /*15b0*/  DSETP.GEU.AND P1, PT, R10, 0.25, PT ;  /* 0x3fd000000a00742a */ /* 0x000fe20003f2e000 */
[----:B------:R-:W0:Y:S05]  /*15c0*/  LDC.64 R16, c[0x0][0x390] ;  /* 0x0000e400ff107b82 */ /* 0x000e2a0000000a00 */
[----:B------:R-:W-:Y:S02]  /*15d0*/  FSEL R6, R10, RZ, P1 ;  /* 0x000000ff0a067208 */ /* 0x000fe40000800000 */
[----:B------:R-:W-:Y:S01]  /*15e0*/  FSEL R7, R11, 1.625, P1 ;  /* 0x3fd000000b077808 */ /* 0x000fe20000800000 */
[----:B------:R-:W-:Y:S01]  /*15f0*/  DSETP.NE.AND P1, PT, R4, RZ, PT ;  /* 0x000000ff0400722a */ /* 0x000fe20003f25000 */
[----:B------:R-:W-:-:S02]  /*1600*/  FSEL R10, R12, RZ, !P2 ;  /* 0x000000ff0c0a7208 */ /* 0x000fc40005000000 */
[----:B------:R-:W-:Y:S02]  /*1610*/  FSEL R12, R13, 1.875, !P2 ;  /* 0x3ff000000d0c7808 */ /* 0x000fe40005000000 */
[----:B------:R-:W-:Y:S01]  /*1620*/  DMUL R4, R6, UR4 ;  /* 0x0000000406047c28 */ /* 0x000fe20008000000 */
[----:B------:R-:W-:Y:S02]  /*1630*/  FSEL R10, R10, RZ, P1 ;  /* 0x000000ff0a0a7208 */ /* 0x000fe40000800000 */
[----:B------:R-:W-:-:S06]  /*1640*/  FSEL R11, R12, 1.875, P1 ;  /* 0x3ff000000c0b7808 */ /* 0x000fcc0000800000 */
[----:B------:R-:W-:Y:S01]  /*1650*/  DMUL R10, R4, R10 ;  /* 0x0000000a040a7228 */ /* 0x000fe20000000000 */
[----:B0-----:R-:W-:-:S07]  /*1660*/  IMAD.WIDE R4, R0, 0x8, R16 ;  /* 0x0000000800047825 */ /* 0x001fce00078e0210 */
[----:B------:R-:W-:Y:S01]  /*1670*/  DSETP.GEU.AND P1, PT, R10, 0.25, PT ;  /* 0x3fd000000a00742a */ /* 0x000fe20003f2e000 */
[----:B------:R0:W-:Y:S05]  /*1680*/  STG.E.64 desc[UR6][R4.64], R14 ;  /* 0x0000000e04007986 */ /* 0x0001ea000c101b06 */
[----:B------:R-:W-:Y:S02]  /*1690*/  FSEL R20, R10, RZ, P1 ;  /* 0x000000ff0a147208 */ /* 0x000fe40000800000 */
[----:B------:R-:W-:Y:S01]  /*16a0*/  FSEL R21, R11, 1.625, P1 ;  /* 0x3fd000000b157808 */ /* 0x000fe20000800000 */
[----:B------:R0:W-:Y:S04]  /*16b0*/  STG.E.64 desc[UR6][R4.64+0x8], R8 ;  /* 0x0000080804007986 */ /* 0x0001e8000c101b06 */
[----:B------:R0:W-:Y:S04]  /*16c0*/  STG.E.64 desc[UR6][R4.64+0x10], R6 ;  /* 0x0000100604007986 */ /* 0x0001e8000c101b06 */
[----:B------:R0:W-:Y:S01]  /*16d0*/  STG.E.64 desc[UR6][R4.64+0x18], R20 ;  /* 0x0000181404007986 */ /* 0x0001e2000c101b06 */
[----:B------:R-:W-:-:S07]  /*16e0*/  VIADD R0, R0, 0x4 ;  /* 0x0000000400007836 */ /* 0x000fce0000000000 */
.L_x_8:
[----:B------:R-:W-:Y:S05]  /*16f0*/  @!P0 EXIT ;  /* 0x000000000000894d */ /* 0x000fea0003800000 */
[----:B------:R-:W-:Y:S02]  /*1700*/  ISETP.NE.AND P1, PT, R22, 0x1, PT ;  /* 0x000000011600780c */ /* 0x000fe40003f25270 */
[----:B------:R-:W-:-:S04]  /*1710*/  LOP3.LUT R2, R2, 0x1, RZ, 0xc0, !PT ;  /* 0x0000000102027812 */ /* 0x000fc800078ec0ff */
[----:B------:R-:W-:-:S07]  /*1720*/  ISETP.NE.U32.AND P0, PT, R2, 0x1, PT ;  /* 0x000000010200780c */ /* 0x000fce0003f05070 */
[----:B------:R-:W-:Y:S06]  /*1730*/  @!P1 BRA `(.L_x_9) ;  /* 0x0000000000c89947 */ /* 0x000fec0003800000 */
[----:B------:R-:W1:Y:S01]  /*1740*/  LDC.64 R2, c[0x0][0x380] ;  /* 0x0000e000ff027b82 */ /* 0x000e620000000a00 */
[----:B------:R-:W2:Y:S01]  /*1750*/  LDCU.64 UR4, c[0x0][0x3a0] ;  /* 0x00007400ff0477ac */ /* 0x000ea20008000a00 */
[----:B------:R-:W3:Y:S06]  /*1760*/  LDCU.64 UR8, c[0x0][0x398] ;  /* 0x00007300ff0877ac */ /* 0x000eec0008000a00 */
[----:B0-----:R-:W0:Y:S01]  /*1770*/  LDC.64 R4, c[0x0][0x388] ;  /* 0x0000e200ff047b82 */ /* 0x001e220000000a00 */
[----:B-1----:R-:W-:-:S05]  /*1780*/  IMAD.WIDE R6, R0, 0x8, R2 ;  /* 0x0000000800067825 */ /* 0x002fca00078e0202 */
[----:B------:R-:W4:Y:S01]  /*1790*/  LDG.E.64.CONSTANT R8, desc[UR6][R6.64] ;  /* 0x0000000606087981 */ /* 0x000f22000c1e9b00 */
[----:B0-----:R-:W-:-:S03]  /*17a0*/  IMAD.WIDE R10, R0, 0x8, R4 ;  /* 0x00000008000a7825 */ /* 0x001fc600078e0204 */
[----:B------:R2:W5:Y:S04]  /*17b0*/  LDG.E.64.CONSTANT R2, desc[UR6][R6.64+0x8] ;  /* 0x0000080606027981 */ /* 0x000568000c1e9b00 */
[----:B------:R-:W3:Y:S04]  /*17c0*/  LDG.E.64.CONSTANT R12, desc[UR6][R10.64] ;  /* 0x000000060a0c7981 */ /* 0x000ee8000c1e9b00 */
[----:B------:R5:W5:Y:S01]  /*17d0*/  LDG.E.64.CONSTANT R4, desc[UR6][R10.64+0x8] ;  /* 0x000008060a047981 */ /* 0x000b62000c1e9b00 */
[----:B--2---:R-:W-:Y:S02]  /*17e0*/  DMUL R6, R20, UR4 ;  /* 0x0000000414067c28 */ /* 0x004fe40008000000 */
[----:B----4-:R-:W-:-:S02]  /*17f0*/  DADD R14, -RZ, -R8 ;  /* 0x00000000ff0e7229 */ /* 0x010fc40000000908 */
[----:B---3--:R-:W-:-:S08]  /*1800*/  DSETP.GT.AND P1, PT, R12, RZ, PT ;  /* 0x000000ff0c00722a */ /* 0x008fd00003f24000 */
[----:B------:R-:W-:Y:S02]  /*1810*/  FSEL R14, R8, R14, P1 ;  /* 0x0000000e080e7208 */ /* 0x000fe40000800000 */
[----:B------:R-:W-:Y:S01]  /*1820*/  FSEL R15, R9, R15, P1 ;  /* 0x0000000f090f7208 */ /* 0x000fe20000800000 */
[----:B------:R-:W-:-:S05]  /*1830*/  DSETP.NAN.AND P1, PT, R8, R8, PT ;  /* 0x000000080800722a */ /* 0x000fca0003f28000 */
[----:B------:R-:W-:Y:S02]  /*1840*/  DADD R14, R14, 1 ;  /* 0x3ff000000e0e7429 */ /* 0x000fe40000000000 */
[----:B------:R-:W-:-:S08]  /*1850*/  DSETP.NE.AND P2, PT, R12, RZ, PT ;  /* 0x000000ff0c00722a */ /* 0x000fd00003f45000 */
[----:B------:R-:W-:Y:S02]  /*1860*/  FSEL R8, R14, RZ, !P1 ;  /* 0x000000ff0e087208 */ /* 0x000fe40004800000 */
[----:B------:R-:W-:Y:S02]  /*1870*/  FSEL R14, R15, 1.875, !P1 ;  /* 0x3ff000000f0e7808 */ /* 0x000fe40004800000 */
[----:B------:R-:W-:Y:S02]  /*1880*/  FSEL R8, R8, RZ, P2 ;  /* 0x000000ff08087208 */ /* 0x000fe40001000000 */
[----:B------:R-:W-:Y:S01]  /*1890*/  FSEL R9, R14, 1.875, P2 ;  /* 0x3ff000000e097808 */ /* 0x000fe20001000000 */
[----:B-----5:R-:W-:-:S05]  /*18a0*/  DADD R10, -RZ, -R2 ;  /* 0x00000000ff0a7229 */ /* 0x020fca0000000902 */
[----:B------:R-:W-:Y:S02]  /*18b0*/  DMUL R6, R6, R8 ;  /* 0x0000000806067228 */ /* 0x000fe40000000000 */
[----:B------:R-:W-:Y:S02]  /*18c0*/  DSETP.GT.AND P2, PT, R4, RZ, PT ;  /* 0x000000ff0400722a */ /* 0x000fe40003f44000 */
        /* <DEDUP_REMOVED lines=12> */
[----:B------:R-:W0:Y:S01]  /*1990*/  LDC.64 R4, c[0x0][0x390] ;  /* 0x0000e400ff047b82 */ /* 0x000e220000000a00 */
[----:B------:R-:W-:Y:S02]  /*19a0*/  FSEL R9, R9, 1.875, !P2 ;  /* 0x3ff0000009097808 */ /* 0x000fe40005000000 */
[----:B------:R-:W-:Y:S01]  /*19b0*/  DMUL R6, R2, UR4 ;  /* 0x0000000402067c28 */ /* 0x000fe20008000000 */
[----:B------:R-:W-:Y:S02]  /*19c0*/  FSEL R8, R8, RZ, P1 ;  /* 0x000000ff08087208 */ /* 0x000fe40000800000 */
[----:B------:R-:W-:-:S06]  /*19d0*/  FSEL R9, R9, 1.875, P1 ;  /* 0x3ff0000009097808 */ /* 0x000fcc0000800000 */
[----:B------:R-:W-:-:S08]  /*19e0*/  DMUL R6, R6, R8 ;  /* 0x0000000806067228 */ /* 0x000fd00000000000 */
[----:B------:R-:W-:Y:S01]  /*19f0*/  DSETP.GEU.AND P1, PT, R6, 0.25, PT ;  /* 0x3fd000000600742a */ /* 0x000fe20003f2e000 */
[----:B0-----:R-:W-:-:S05]  /*1a00*/  IMAD.WIDE R4, R0, 0x8, R4 ;  /* 0x0000000800047825 */ /* 0x001fca00078e0204 */
[----:B------:R-:W-:Y:S02]  /*1a10*/  FSEL R20, R6, RZ, P1 ;  /* 0x000000ff06147208 */ /* 0x000fe40000800000 */
[----:B------:R-:W-:Y:S01]  /*1a20*/  FSEL R21, R7, 1.625, P1 ;  /* 0x3fd0000007157808 */ /* 0x000fe20000800000 */
[----:B------:R1:W-:Y:S04]  /*1a30*/  STG.E.64 desc[UR6][R4.64], R2 ;  /* 0x0000000204007986 */ /* 0x0003e8000c101b06 */
[----:B------:R1:W-:Y:S01]  /*1a40*/  STG.E.64 desc[UR6][R4.64+0x8], R20 ;  /* 0x0000081404007986 */ /* 0x0003e2000c101b06 */
[----:B------:R-:W-:-:S07]  /*1a50*/  VIADD R0, R0, 0x2 ;  /* 0x0000000200007836 */ /* 0x000fce0000000000 */
.L_x_9:
[----:B------:R-:W-:Y:S05]  /*1a60*/  @P0 EXIT ;  /* 0x000000000000094d */ /* 0x000fea0003800000 */
[----:B-1----:R-:W1:Y:S01]  /*1a70*/  LDC.64 R2, c[0x0][0x380] ;  /* 0x0000e000ff027b82 */ /* 0x002e620000000a00 */
[----:B------:R-:W2:Y:S01]  /*1a80*/  LDCU.64 UR4, c[0x0][0x3a0] ;  /* 0x00007400ff0477ac */ /* 0x000ea20008000a00 */
[----:B------:R-:W3:Y:S06]  /*1a90*/  LDCU.64 UR8, c[0x0][0x398] ;  /* 0x00007300ff0877ac */ /* 0x000eec0008000a00 */
[----:B0-----:R-:W0:Y:S01]  /*1aa0*/  LDC.64 R4, c[0x0][0x388] ;  /* 0x0000e200ff047b82 */ /* 0x001e220000000a00 */
[----:B-1----:R-:W-:-:S06]  /*1ab0*/  IMAD.WIDE R2, R0, 0x8, R2 ;  /* 0x0000000800027825 */ /* 0x002fcc00078e0202 */
[----:B------:R-:W4:Y:S01]  /*1ac0*/  LDG.E.64.CONSTANT R2, desc[UR6][R2.64] ;  /* 0x0000000602027981 */ /* 0x000f22000c1e9b00 */
[----:B0-----:R-:W-:-:S06]  /*1ad0*/  IMAD.WIDE R4, R0, 0x8, R4 ;  /* 0x0000000800047825 */ /* 0x001fcc00078e0204 */
[----:B------:R-:W5:Y:S01]  /*1ae0*/  LDG.E.64.CONSTANT R4, desc[UR6][R4.64] ;  /* 0x0000000604047981 */ /* 0x000f62000c1e9b00 */
[----:B----4-:R-:W-:Y:S02]  /*1af0*/  DADD R6, -RZ, -R2 ;  /* 0x00000000ff067229 */ /* 0x010fe40000000902 */
[----:B-----5:R-:W-:-:S08]  /*1b00*/  DSETP.GT.AND P0, PT, R4, RZ, PT ;  /* 0x000000ff0400722a */ /* 0x020fd00003f04000 */
[----:B------:R-:W-:Y:S02]  /*1b10*/  FSEL R6, R2, R6, P0 ;  /* 0x0000000602067208 */ /* 0x000fe40000000000 */
[----:B------:R-:W-:Y:S01]  /*1b20*/  FSEL R7, R3, R7, P0 ;  /* 0x0000000703077208 */ /* 0x000fe20000000000 */
[----:B------:R-:W-:-:S05]  /*1b30*/  DSETP.NAN.AND P1, PT, R2, R2, PT ;  /* 0x000000020200722a */ /* 0x000fca0003f28000 */
[----:B------:R-:W-:Y:S02]  /*1b40*/  DADD R6, R6, 1 ;  /* 0x3ff0000006067429 */ /* 0x000fe40000000000 */
[----:B------:R-:W-:Y:S02]  /*1b50*/  DSETP.NE.AND P0, PT, R4, RZ, PT ;  /* 0x000000ff0400722a */ /* 0x000fe40003f05000 */
[----:B--2---:R-:W-:-:S06]  /*1b60*/  DMUL R2, R20, UR4 ;  /* 0x0000000414027c28 */ /* 0x004fcc0008000000 */
[----:B------:R-:W-:Y:S02]  /*1b70*/  FSEL R6, R6, RZ, !P1 ;  /* 0x000000ff06067208 */ /* 0x000fe40004800000 */
[----:B------:R-:W-:Y:S02]  /*1b80*/  FSEL R7, R7, 1.875, !P1 ;  /* 0x3ff0000007077808 */ /* 0x000fe40004800000 */
[----:B------:R-:W-:Y:S02]  /*1b90*/  FSEL R4, R6, RZ, P0 ;  /* 0x000000ff06047208 */ /* 0x000fe40000000000 */
[----:B------:R-:W-:Y:S02]  /*1ba0*/  FSEL R5, R7, 1.875, P0 ;  /* 0x3ff0000007057808 */ /* 0x000fe40000000000 */
[----:B------:R-:W0:Y:S04]  /*1bb0*/  LDC.64 R6, c[0x0][0x390] ;  /* 0x0000e400ff067b82 */ /* 0x000e280000000a00 */
[----:B------:R-:W-:-:S02]  /*1bc0*/  DMUL R2, R2, R4 ;  /* 0x0000000402027228 */ /* 0x000fc40000000000 */
[----:B------:R-:W-:-:S08]  /*1bd0*/  DSETP.GEU.AND P0, PT, R20, RZ, PT ;  /* 0x000000ff1400722a */ /* 0x000fd00003f0e000 */
[----:B---3--:R-:W-:Y:S02]  /*1be0*/  FSEL R2, R2, UR8, P0 ;  /* 0x0000000802027c08 */ /* 0x008fe40008000000 */
[----:B------:R-:W-:-:S06]  /*1bf0*/  FSEL R3, R3, UR9, P0 ;  /* 0x0000000903037c08 */ /* 0x000fcc0008000000 */
[----:B------:R-:W-:-:S06]  /*1c00*/  DSETP.GEU.AND P0, PT, R2, 0.25, PT ;  /* 0x3fd000000200742a */ /* 0x000fcc0003f0e000 */
[----:B------:R-:W-:Y:S02]  /*1c10*/  FSEL R4, R2, RZ, P0 ;  /* 0x000000ff02047208 */ /* 0x000fe40000000000 */
[----:B------:R-:W-:Y:S01]  /*1c20*/  FSEL R5, R3, 1.625, P0 ;  /* 0x3fd0000003057808 */ /* 0x000fe20000000000 */
[----:B0-----:R-:W-:-:S05]  /*1c30*/  IMAD.WIDE R2, R0, 0x8, R6 ;  /* 0x0000000800027825 */ /* 0x001fca00078e0206 */
[----:B------:R-:W-:Y:S01]  /*1c40*/  STG.E.64 desc[UR6][R2.64], R4 ;  /* 0x0000000402007986 */ /* 0x000fe2000c101b06 */
[----:B------:R-:W-:Y:S05]  /*1c50*/  EXIT ;  /* 0x000000000000794d */ /* 0x000fea0003800000 */
.L_x_10:
[----:B------:R-:W-:-:S00]  /*1c60*/  BRA `(.L_x_10) ;  /* 0xfffffffc00fc7947 */ /* 0x000fc0000383ffff */
[----:B------:R-:W-:-:S00]  /*1c70*/  NOP ;  /* 0x0000000000007918 */ /* 0x000fc00000000000 */
        /* <DEDUP_REMOVED lines=8> */
.L_x_11:


//--------------------- .nv.shared.reserved.0     --------------------------
	.section	.nv.shared.reserved.0,"aw",@nobits
	.weak		__nv_reservedSMEM_offset_0_alias
	.size		__nv_reservedSMEM_offset_0_alias, 0, 64
	.other		__nv_reservedSMEM_offset_0_alias,@"STO_CUDA_RESERVED_SHARED STV_DEFAULT"
__nv_reservedSMEM_offset_0_alias:
	.zero		0
	.zero		64


//--------------------- .nv.constant0.equity_kernel --------------------------
	.section	.nv.constant0.equity_kernel,"a",@progbits
	.sectionflags	@""
	.align	4
.nv.constant0.equity_kernel:
	.zero		944


//--------------------- SYMBOLS --------------------------

	.type		.nv.reservedSmem.offset0,@object
	.size		.nv.reservedSmem.offset0,0x4
